//
// Generated by NVIDIA NVVM Compiler
//
// Compiler Build ID: CL-36424714
// Cuda compilation tools, release 13.0, V13.0.88
// Based on NVVM 20.0.0
//

.version 9.0
.target sm_100
.address_size 64

	// .globl	_Z13createGenomesPf
.global .align 1 .b8 _ZN34_INTERNAL_72fb9482_4_k_cu_8a30b0e14cuda3std3__45__cpo5beginE[1];
.global .align 1 .b8 _ZN34_INTERNAL_72fb9482_4_k_cu_8a30b0e14cuda3std3__45__cpo3endE[1];
.global .align 1 .b8 _ZN34_INTERNAL_72fb9482_4_k_cu_8a30b0e14cuda3std3__45__cpo6cbeginE[1];
.global .align 1 .b8 _ZN34_INTERNAL_72fb9482_4_k_cu_8a30b0e14cuda3std3__45__cpo4cendE[1];
.global .align 1 .b8 _ZN34_INTERNAL_72fb9482_4_k_cu_8a30b0e14cuda3std3__45__cpo6rbeginE[1];
.global .align 1 .b8 _ZN34_INTERNAL_72fb9482_4_k_cu_8a30b0e14cuda3std3__45__cpo4rendE[1];
.global .align 1 .b8 _ZN34_INTERNAL_72fb9482_4_k_cu_8a30b0e14cuda3std3__45__cpo7crbeginE[1];
.global .align 1 .b8 _ZN34_INTERNAL_72fb9482_4_k_cu_8a30b0e14cuda3std3__45__cpo5crendE[1];
.global .align 1 .b8 _ZN34_INTERNAL_72fb9482_4_k_cu_8a30b0e14cuda3std3__436_GLOBAL__N__72fb9482_4_k_cu_8a30b0e16ignoreE[1];
.global .align 1 .b8 _ZN34_INTERNAL_72fb9482_4_k_cu_8a30b0e14cuda3std3__419piecewise_constructE[1];
.global .align 1 .b8 _ZN34_INTERNAL_72fb9482_4_k_cu_8a30b0e14cuda3std3__48in_placeE[1];
.global .align 1 .b8 _ZN34_INTERNAL_72fb9482_4_k_cu_8a30b0e14cuda3std3__420unreachable_sentinelE[1];
.global .align 1 .b8 _ZN34_INTERNAL_72fb9482_4_k_cu_8a30b0e14cuda3std3__47nulloptE[1];
.global .align 1 .b8 _ZN34_INTERNAL_72fb9482_4_k_cu_8a30b0e14cuda3std3__48unexpectE[1];
.global .align 1 .b8 _ZN34_INTERNAL_72fb9482_4_k_cu_8a30b0e14cuda3std6ranges3__45__cpo4swapE[1];
.global .align 1 .b8 _ZN34_INTERNAL_72fb9482_4_k_cu_8a30b0e14cuda3std6ranges3__45__cpo9iter_moveE[1];
.global .align 1 .b8 _ZN34_INTERNAL_72fb9482_4_k_cu_8a30b0e14cuda3std6ranges3__45__cpo5beginE[1];
.global .align 1 .b8 _ZN34_INTERNAL_72fb9482_4_k_cu_8a30b0e14cuda3std6ranges3__45__cpo3endE[1];
.global .align 1 .b8 _ZN34_INTERNAL_72fb9482_4_k_cu_8a30b0e14cuda3std6ranges3__45__cpo6cbeginE[1];
.global .align 1 .b8 _ZN34_INTERNAL_72fb9482_4_k_cu_8a30b0e14cuda3std6ranges3__45__cpo4cendE[1];
.global .align 1 .b8 _ZN34_INTERNAL_72fb9482_4_k_cu_8a30b0e14cuda3std6ranges3__45__cpo7advanceE[1];
.global .align 1 .b8 _ZN34_INTERNAL_72fb9482_4_k_cu_8a30b0e14cuda3std6ranges3__45__cpo9iter_swapE[1];
.global .align 1 .b8 _ZN34_INTERNAL_72fb9482_4_k_cu_8a30b0e14cuda3std6ranges3__45__cpo4nextE[1];
.global .align 1 .b8 _ZN34_INTERNAL_72fb9482_4_k_cu_8a30b0e14cuda3std6ranges3__45__cpo4prevE[1];
.global .align 1 .b8 _ZN34_INTERNAL_72fb9482_4_k_cu_8a30b0e14cuda3std6ranges3__45__cpo4dataE[1];
.global .align 1 .b8 _ZN34_INTERNAL_72fb9482_4_k_cu_8a30b0e14cuda3std6ranges3__45__cpo5cdataE[1];
.global .align 1 .b8 _ZN34_INTERNAL_72fb9482_4_k_cu_8a30b0e14cuda3std6ranges3__45__cpo4sizeE[1];
.global .align 1 .b8 _ZN34_INTERNAL_72fb9482_4_k_cu_8a30b0e14cuda3std6ranges3__45__cpo5ssizeE[1];
.global .align 1 .b8 _ZN34_INTERNAL_72fb9482_4_k_cu_8a30b0e14cuda3std6ranges3__45__cpo8distanceE[1];
.global .align 1 .b8 _ZN34_INTERNAL_72fb9482_4_k_cu_8a30b0e16thrust24THRUST_300001_SM_1000_NS8cuda_cub3parE[1];
.global .align 1 .b8 _ZN34_INTERNAL_72fb9482_4_k_cu_8a30b0e16thrust24THRUST_300001_SM_1000_NS8cuda_cub10par_nosyncE[1];
.global .align 1 .b8 _ZN34_INTERNAL_72fb9482_4_k_cu_8a30b0e16thrust24THRUST_300001_SM_1000_NS6system6detail10sequential3seqE[1];
.global .align 1 .b8 _ZN34_INTERNAL_72fb9482_4_k_cu_8a30b0e16thrust24THRUST_300001_SM_1000_NS12placeholders2_1E[1];
.global .align 1 .b8 _ZN34_INTERNAL_72fb9482_4_k_cu_8a30b0e16thrust24THRUST_300001_SM_1000_NS12placeholders2_2E[1];
.global .align 1 .b8 _ZN34_INTERNAL_72fb9482_4_k_cu_8a30b0e16thrust24THRUST_300001_SM_1000_NS12placeholders2_3E[1];
.global .align 1 .b8 _ZN34_INTERNAL_72fb9482_4_k_cu_8a30b0e16thrust24THRUST_300001_SM_1000_NS12placeholders2_4E[1];
.global .align 1 .b8 _ZN34_INTERNAL_72fb9482_4_k_cu_8a30b0e16thrust24THRUST_300001_SM_1000_NS12placeholders2_5E[1];
.global .align 1 .b8 _ZN34_INTERNAL_72fb9482_4_k_cu_8a30b0e16thrust24THRUST_300001_SM_1000_NS12placeholders2_6E[1];
.global .align 1 .b8 _ZN34_INTERNAL_72fb9482_4_k_cu_8a30b0e16thrust24THRUST_300001_SM_1000_NS12placeholders2_7E[1];
.global .align 1 .b8 _ZN34_INTERNAL_72fb9482_4_k_cu_8a30b0e16thrust24THRUST_300001_SM_1000_NS12placeholders2_8E[1];
.global .align 1 .b8 _ZN34_INTERNAL_72fb9482_4_k_cu_8a30b0e16thrust24THRUST_300001_SM_1000_NS12placeholders2_9E[1];
.global .align 1 .b8 _ZN34_INTERNAL_72fb9482_4_k_cu_8a30b0e16thrust24THRUST_300001_SM_1000_NS12placeholders3_10E[1];
.global .align 1 .b8 _ZN34_INTERNAL_72fb9482_4_k_cu_8a30b0e16thrust24THRUST_300001_SM_1000_NS3seqE[1];

.visible .entry _Z13createGenomesPf(
	.param .u64 .ptr .align 1 _Z13createGenomesPf_param_0
)
{
	.reg .pred 	%p<6>;
	.reg .b32 	%r<27>;
	.reg .b32 	%f<4>;
	.reg .b64 	%rd<31>;

	ld.param.u64 	%rd9, [_Z13createGenomesPf_param_0];
	mov.u32 	%r4, %ctaid.x;
	mov.u32 	%r5, %ntid.x;
	mov.u32 	%r6, %tid.x;
	mad.lo.s32 	%r7, %r4, %r5, %r6;
	cvt.s64.s32 	%rd1, %r7;
	setp.eq.s32 	%p1, %r7, 0;
	mov.b32 	%r26, 1;
	@%p1 bra 	$L__BB0_6;
	mov.b64 	%rd29, 48271;
	mov.b64 	%rd30, 1;
	mov.u64 	%rd28, %rd1;
$L__BB0_2:
	and.b64  	%rd12, %rd28, 1;
	setp.eq.b64 	%p2, %rd12, 1;
	not.pred 	%p3, %p2;
	@%p3 bra 	$L__BB0_4;
	mul.lo.s64 	%rd13, %rd30, %rd29;
	mul.hi.u64 	%rd14, %rd13, 8589934597;
	sub.s64 	%rd15, %rd13, %rd14;
	shr.u64 	%rd16, %rd15, 1;
	add.s64 	%rd17, %rd16, %rd14;
	shr.u64 	%rd18, %rd17, 30;
	mul.lo.s64 	%rd19, %rd18, 2147483647;
	sub.s64 	%rd30, %rd13, %rd19;
$L__BB0_4:
	shr.u64 	%rd7, %rd28, 1;
	mul.lo.s64 	%rd20, %rd29, %rd29;
	mul.hi.u64 	%rd21, %rd20, -9223372032559808509;
	shr.u64 	%rd22, %rd21, 30;
	mul.lo.s64 	%rd23, %rd22, 2147483647;
	sub.s64 	%rd29, %rd20, %rd23;
	setp.gt.u64 	%p4, %rd28, 1;
	mov.u64 	%rd28, %rd7;
	@%p4 bra 	$L__BB0_2;
	cvt.u32.u64 	%r8, %rd30;
	mul.hi.u32 	%r9, %r8, 3;
	sub.s32 	%r10, %r8, %r9;
	shr.u32 	%r11, %r10, 1;
	add.s32 	%r12, %r11, %r9;
	shr.u32 	%r13, %r12, 30;
	mul.lo.s32 	%r14, %r13, 2147483647;
	sub.s32 	%r26, %r8, %r14;
$L__BB0_6:
	cvta.to.global.u64 	%rd24, %rd9;
	mul.hi.u32 	%r15, %r26, -1131474031;
	shr.u32 	%r16, %r15, 15;
	mul.lo.s32 	%r17, %r16, 44488;
	sub.s32 	%r18, %r26, %r17;
	mul.lo.s32 	%r19, %r18, 48271;
	mul.lo.s32 	%r20, %r16, 3399;
	setp.lt.u32 	%p5, %r19, %r20;
	xor.b32  	%r21, %r20, 2147483647;
	neg.s32 	%r22, %r20;
	selp.b32 	%r23, %r21, %r22, %p5;
	add.s32 	%r24, %r19, %r23;
	add.s32 	%r25, %r24, -1;
	cvt.rn.f32.u32 	%f1, %r25;
	mul.f32 	%f2, %f1, 0f30000000;
	fma.rn.f32 	%f3, %f2, 0f40000000, 0fBF800000;
	shl.b64 	%rd25, %rd1, 2;
	add.s64 	%rd26, %rd24, %rd25;
	st.global.f32 	[%rd26], %f3;
	ret;

}
	// .globl	_Z18selection_parallelPfS_Piii
.visible .entry _Z18selection_parallelPfS_Piii(
	.param .u64 .ptr .align 1 _Z18selection_parallelPfS_Piii_param_0,
	.param .u64 .ptr .align 1 _Z18selection_parallelPfS_Piii_param_1,
	.param .u64 .ptr .align 1 _Z18selection_parallelPfS_Piii_param_2,
	.param .u32 _Z18selection_parallelPfS_Piii_param_3,
	.param .u32 _Z18selection_parallelPfS_Piii_param_4
)
{
	.reg .pred 	%p<4>;
	.reg .b32 	%r<8>;
	.reg .b32 	%f<2>;
	.reg .b64 	%rd<13>;

	ld.param.u64 	%rd1, [_Z18selection_parallelPfS_Piii_param_0];
	ld.param.u64 	%rd2, [_Z18selection_parallelPfS_Piii_param_1];
	ld.param.u64 	%rd3, [_Z18selection_parallelPfS_Piii_param_2];
	ld.param.u32 	%r4, [_Z18selection_parallelPfS_Piii_param_3];
	ld.param.u32 	%r3, [_Z18selection_parallelPfS_Piii_param_4];
	mov.u32 	%r1, %ctaid.x;
	setp.ge.u32 	%p1, %r1, %r4;
	mov.u32 	%r2, %tid.x;
	setp.ge.u32 	%p2, %r2, %r3;
	or.pred  	%p3, %p1, %p2;
	@%p3 bra 	$L__BB1_2;
	cvta.to.global.u64 	%rd4, %rd3;
	cvta.to.global.u64 	%rd5, %rd1;
	cvta.to.global.u64 	%rd6, %rd2;
	mul.wide.u32 	%rd7, %r1, 4;
	add.s64 	%rd8, %rd4, %rd7;
	ld.global.u32 	%r5, [%rd8];
	mad.lo.s32 	%r6, %r5, %r3, %r2;
	mad.lo.s32 	%r7, %r3, %r1, %r2;
	mul.wide.s32 	%rd9, %r6, 4;
	add.s64 	%rd10, %rd5, %rd9;
	ld.global.f32 	%f1, [%rd10];
	mul.wide.s32 	%rd11, %r7, 4;
	add.s64 	%rd12, %rd6, %rd11;
	st.global.f32 	[%rd12], %f1;
$L__BB1_2:
	ret;

}
	// .globl	_Z18crossover_parallelPfiii
.visible .entry _Z18crossover_parallelPfiii(
	.param .u64 .ptr .align 1 _Z18crossover_parallelPfiii_param_0,
	.param .u32 _Z18crossover_parallelPfiii_param_1,
	.param .u32 _Z18crossover_parallelPfiii_param_2,
	.param .u32 _Z18crossover_parallelPfiii_param_3
)
{
	.reg .pred 	%p<19>;
	.reg .b32 	%r<126>;
	.reg .b32 	%f<11>;
	.reg .b64 	%rd<47>;
	.reg .b64 	%fd<13>;

	ld.param.u64 	%rd12, [_Z18crossover_parallelPfiii_param_0];
	ld.param.u32 	%r54, [_Z18crossover_parallelPfiii_param_1];
	ld.param.u32 	%r55, [_Z18crossover_parallelPfiii_param_2];
	ld.param.u32 	%r56, [_Z18crossover_parallelPfiii_param_3];
	cvta.to.global.u64 	%rd1, %rd12;
	mov.u32 	%r57, %ntid.x;
	mov.u32 	%r58, %ctaid.x;
	mov.u32 	%r59, %tid.x;
	mad.lo.s32 	%r60, %r57, %r58, %r59;
	add.s32 	%r1, %r60, %r54;
	setp.ge.s32 	%p1, %r1, %r56;
	@%p1 bra 	$L__BB2_22;
	setp.eq.s32 	%p2, %r1, 0;
	mov.b32 	%r110, 1;
	@%p2 bra 	$L__BB2_7;
	cvt.s64.s32 	%rd44, %r1;
	mov.b64 	%rd45, 48271;
	mov.b64 	%rd46, 1;
$L__BB2_3:
	and.b64  	%rd15, %rd44, 1;
	setp.eq.b64 	%p3, %rd15, 1;
	not.pred 	%p4, %p3;
	@%p4 bra 	$L__BB2_5;
	mul.lo.s64 	%rd16, %rd46, %rd45;
	mul.hi.u64 	%rd17, %rd16, 8589934597;
	sub.s64 	%rd18, %rd16, %rd17;
	shr.u64 	%rd19, %rd18, 1;
	add.s64 	%rd20, %rd19, %rd17;
	shr.u64 	%rd21, %rd20, 30;
	mul.lo.s64 	%rd22, %rd21, 2147483647;
	sub.s64 	%rd46, %rd16, %rd22;
$L__BB2_5:
	shr.u64 	%rd8, %rd44, 1;
	mul.lo.s64 	%rd23, %rd45, %rd45;
	mul.hi.u64 	%rd24, %rd23, -9223372032559808509;
	shr.u64 	%rd25, %rd24, 30;
	mul.lo.s64 	%rd26, %rd25, 2147483647;
	sub.s64 	%rd45, %rd23, %rd26;
	setp.gt.u64 	%p5, %rd44, 1;
	mov.u64 	%rd44, %rd8;
	@%p5 bra 	$L__BB2_3;
	cvt.u32.u64 	%r62, %rd46;
	mul.hi.u32 	%r63, %r62, 3;
	sub.s32 	%r64, %r62, %r63;
	shr.u32 	%r65, %r64, 1;
	add.s32 	%r66, %r65, %r63;
	shr.u32 	%r67, %r66, 30;
	mul.lo.s32 	%r68, %r67, 2147483647;
	sub.s32 	%r110, %r62, %r68;
$L__BB2_7:
	cvt.rn.f64.s32 	%fd2, %r54;
	mul.hi.u32 	%r69, %r110, -1131474031;
	shr.u32 	%r70, %r69, 15;
	mul.lo.s32 	%r71, %r70, 44488;
	sub.s32 	%r72, %r110, %r71;
	mul.lo.s32 	%r73, %r72, 48271;
	mul.lo.s32 	%r74, %r70, 3399;
	setp.lt.u32 	%p6, %r73, %r74;
	xor.b32  	%r75, %r74, 2147483647;
	neg.s32 	%r76, %r74;
	selp.b32 	%r77, %r75, %r76, %p6;
	add.s32 	%r78, %r77, %r73;
	add.s32 	%r79, %r78, -1;
	cvt.rn.f64.u32 	%fd3, %r79;
	div.rn.f64 	%fd4, %fd3, 0d41DFFFFFFF800000;
	mul.f64 	%fd1, %fd4, %fd2;
	mul.hi.u32 	%r80, %r78, -1131474031;
	shr.u32 	%r81, %r80, 15;
	mul.lo.s32 	%r82, %r81, 44488;
	sub.s32 	%r83, %r78, %r82;
	mul.lo.s32 	%r84, %r83, 48271;
	mul.lo.s32 	%r85, %r81, 3399;
	setp.lt.u32 	%p7, %r84, %r85;
	xor.b32  	%r86, %r85, 2147483647;
	neg.s32 	%r87, %r85;
	selp.b32 	%r88, %r86, %r87, %p7;
	add.s32 	%r89, %r88, %r84;
	add.s32 	%r90, %r89, -1;
	cvt.rn.f64.u32 	%fd5, %r90;
	div.rn.f64 	%fd6, %fd5, 0d41DFFFFFFF800000;
	fma.rn.f64 	%fd7, %fd6, %fd2, 0d0000000000000000;
	cvt.rzi.s32.f64 	%r4, %fd7;
	cvt.rn.f64.s32 	%fd8, %r55;
	mul.hi.u32 	%r91, %r89, -1131474031;
	shr.u32 	%r92, %r91, 15;
	mul.lo.s32 	%r93, %r92, 44488;
	sub.s32 	%r94, %r89, %r93;
	mul.lo.s32 	%r95, %r94, 48271;
	mul.lo.s32 	%r96, %r92, 3399;
	setp.lt.u32 	%p8, %r95, %r96;
	xor.b32  	%r97, %r96, 2147483647;
	neg.s32 	%r98, %r96;
	selp.b32 	%r99, %r97, %r98, %p8;
	add.s32 	%r100, %r95, %r99;
	add.s32 	%r101, %r100, -1;
	cvt.rn.f64.u32 	%fd9, %r101;
	div.rn.f64 	%fd10, %fd9, 0d41DFFFFFFF800000;
	fma.rn.f64 	%fd11, %fd10, %fd8, 0d0000000000000000;
	cvt.rzi.s32.f64 	%r5, %fd11;
	setp.lt.s32 	%p9, %r5, 0;
	@%p9 bra 	$L__BB2_14;
	add.f64 	%fd12, %fd1, 0d0000000000000000;
	cvt.rzi.s32.f64 	%r103, %fd12;
	mul.lo.s32 	%r6, %r103, %r55;
	mul.lo.s32 	%r7, %r1, %r55;
	add.s32 	%r8, %r5, 1;
	and.b32  	%r9, %r8, 3;
	setp.lt.u32 	%p10, %r5, 3;
	mov.b32 	%r111, 0;
	@%p10 bra 	$L__BB2_11;
	and.b32  	%r111, %r8, -4;
	neg.s32 	%r122, %r111;
	add.s64 	%rd10, %rd1, 8;
	mov.u32 	%r120, %r7;
	mov.u32 	%r121, %r6;
$L__BB2_10:
	mul.wide.s32 	%rd27, %r121, 4;
	add.s64 	%rd28, %rd10, %rd27;
	mul.wide.s32 	%rd29, %r120, 4;
	add.s64 	%rd30, %rd10, %rd29;
	ld.global.f32 	%f1, [%rd28+-8];
	st.global.f32 	[%rd30+-8], %f1;
	ld.global.f32 	%f2, [%rd28+-4];
	st.global.f32 	[%rd30+-4], %f2;
	ld.global.f32 	%f3, [%rd28];
	st.global.f32 	[%rd30], %f3;
	ld.global.f32 	%f4, [%rd28+4];
	st.global.f32 	[%rd30+4], %f4;
	add.s32 	%r122, %r122, 4;
	add.s32 	%r121, %r121, 4;
	add.s32 	%r120, %r120, 4;
	setp.eq.s32 	%p11, %r122, 0;
	@%p11 bra 	$L__BB2_11;
	bra.uni 	$L__BB2_10;
$L__BB2_11:
	setp.eq.s32 	%p12, %r9, 0;
	@%p12 bra 	$L__BB2_14;
	add.s32 	%r114, %r111, %r7;
	add.s32 	%r113, %r111, %r6;
	neg.s32 	%r112, %r9;
$L__BB2_13:
	.pragma "nounroll";
	mul.wide.s32 	%rd31, %r114, 4;
	add.s64 	%rd32, %rd1, %rd31;
	mul.wide.s32 	%rd33, %r113, 4;
	add.s64 	%rd34, %rd1, %rd33;
	ld.global.f32 	%f5, [%rd34];
	st.global.f32 	[%rd32], %f5;
	add.s32 	%r114, %r114, 1;
	add.s32 	%r113, %r113, 1;
	add.s32 	%r112, %r112, 1;
	setp.ne.s32 	%p13, %r112, 0;
	@%p13 bra 	$L__BB2_13;
$L__BB2_14:
	add.s32 	%r119, %r5, 1;
	setp.ge.s32 	%p14, %r119, %r55;
	@%p14 bra 	$L__BB2_22;
	mul.lo.s32 	%r23, %r4, %r55;
	mul.lo.s32 	%r24, %r1, %r55;
	not.b32 	%r104, %r5;
	add.s32 	%r105, %r55, %r104;
	and.b32  	%r25, %r105, 3;
	setp.eq.s32 	%p15, %r25, 0;
	@%p15 bra 	$L__BB2_19;
	neg.s32 	%r118, %r25;
	add.s32 	%r106, %r5, %r24;
	add.s32 	%r116, %r106, 1;
	add.s32 	%r107, %r5, %r23;
	add.s32 	%r115, %r107, 1;
	mov.u32 	%r117, %r5;
$L__BB2_17:
	.pragma "nounroll";
	mul.wide.s32 	%rd35, %r116, 4;
	add.s64 	%rd36, %rd1, %rd35;
	mul.wide.s32 	%rd37, %r115, 4;
	add.s64 	%rd38, %rd1, %rd37;
	ld.global.f32 	%f6, [%rd38];
	st.global.f32 	[%rd36], %f6;
	add.s32 	%r118, %r118, 1;
	setp.ne.s32 	%p16, %r118, 0;
	add.s32 	%r117, %r117, 1;
	add.s32 	%r116, %r116, 1;
	add.s32 	%r115, %r115, 1;
	@%p16 bra 	$L__BB2_17;
	add.s32 	%r119, %r117, 1;
$L__BB2_19:
	sub.s32 	%r108, %r55, %r5;
	add.s32 	%r109, %r108, -2;
	setp.lt.u32 	%p17, %r109, 3;
	@%p17 bra 	$L__BB2_22;
	sub.s32 	%r125, %r119, %r55;
	add.s64 	%rd11, %rd1, 8;
	add.s32 	%r124, %r119, %r23;
	add.s32 	%r123, %r119, %r24;
$L__BB2_21:
	mul.wide.s32 	%rd39, %r124, 4;
	add.s64 	%rd40, %rd11, %rd39;
	mul.wide.s32 	%rd41, %r123, 4;
	add.s64 	%rd42, %rd11, %rd41;
	ld.global.f32 	%f7, [%rd40+-8];
	st.global.f32 	[%rd42+-8], %f7;
	ld.global.f32 	%f8, [%rd40+-4];
	st.global.f32 	[%rd42+-4], %f8;
	ld.global.f32 	%f9, [%rd40];
	st.global.f32 	[%rd42], %f9;
	ld.global.f32 	%f10, [%rd40+4];
	st.global.f32 	[%rd42+4], %f10;
	add.s32 	%r125, %r125, 4;
	add.s32 	%r124, %r124, 4;
	add.s32 	%r123, %r123, 4;
	setp.ne.s32 	%p18, %r125, 0;
	@%p18 bra 	$L__BB2_21;
$L__BB2_22:
	ret;

}
	// .globl	_Z15mutate_parallelPfii
.visible .entry _Z15mutate_parallelPfii(
	.param .u64 .ptr .align 1 _Z15mutate_parallelPfii_param_0,
	.param .u32 _Z15mutate_parallelPfii_param_1,
	.param .u32 _Z15mutate_parallelPfii_param_2
)
{
	.reg .pred 	%p<15>;
	.reg .b32 	%r<41>;
	.reg .b32 	%f<48>;
	.reg .b64 	%rd<31>;
	.reg .b64 	%fd<5>;

	ld.param.u64 	%rd9, [_Z15mutate_parallelPfii_param_0];
	ld.param.u32 	%r5, [_Z15mutate_parallelPfii_param_1];
	ld.param.u32 	%r6, [_Z15mutate_parallelPfii_param_2];
	mov.u32 	%r8, %ctaid.x;
	mov.u32 	%r1, %tid.x;
	mad.lo.s32 	%r9, %r5, %r8, %r1;
	cvt.s64.s32 	%rd1, %r9;
	setp.eq.s32 	%p1, %r9, 0;
	mov.b32 	%r40, 1;
	@%p1 bra 	$L__BB3_6;
	mov.b64 	%rd29, 48271;
	mov.b64 	%rd30, 1;
	mov.u64 	%rd28, %rd1;
$L__BB3_2:
	and.b64  	%rd12, %rd28, 1;
	setp.eq.b64 	%p2, %rd12, 1;
	not.pred 	%p3, %p2;
	@%p3 bra 	$L__BB3_4;
	mul.lo.s64 	%rd13, %rd30, %rd29;
	mul.hi.u64 	%rd14, %rd13, 8589934597;
	sub.s64 	%rd15, %rd13, %rd14;
	shr.u64 	%rd16, %rd15, 1;
	add.s64 	%rd17, %rd16, %rd14;
	shr.u64 	%rd18, %rd17, 30;
	mul.lo.s64 	%rd19, %rd18, 2147483647;
	sub.s64 	%rd30, %rd13, %rd19;
$L__BB3_4:
	shr.u64 	%rd7, %rd28, 1;
	mul.lo.s64 	%rd20, %rd29, %rd29;
	mul.hi.u64 	%rd21, %rd20, -9223372032559808509;
	shr.u64 	%rd22, %rd21, 30;
	mul.lo.s64 	%rd23, %rd22, 2147483647;
	sub.s64 	%rd29, %rd20, %rd23;
	setp.gt.u64 	%p4, %rd28, 1;
	mov.u64 	%rd28, %rd7;
	@%p4 bra 	$L__BB3_2;
	cvt.u32.u64 	%r10, %rd30;
	mul.hi.u32 	%r11, %r10, 3;
	sub.s32 	%r12, %r10, %r11;
	shr.u32 	%r13, %r12, 1;
	add.s32 	%r14, %r13, %r11;
	shr.u32 	%r15, %r14, 30;
	mul.lo.s32 	%r16, %r15, 2147483647;
	sub.s32 	%r40, %r10, %r16;
$L__BB3_6:
	setp.ge.u32 	%p5, %r1, %r5;
	@%p5 bra 	$L__BB3_12;
	mul.hi.u32 	%r17, %r40, -1131474031;
	shr.u32 	%r18, %r17, 15;
	mul.lo.s32 	%r19, %r18, 44488;
	sub.s32 	%r20, %r40, %r19;
	mul.lo.s32 	%r21, %r20, 48271;
	mul.lo.s32 	%r22, %r18, 3399;
	setp.lt.u32 	%p6, %r21, %r22;
	xor.b32  	%r23, %r22, 2147483647;
	neg.s32 	%r24, %r22;
	selp.b32 	%r25, %r23, %r24, %p6;
	add.s32 	%r4, %r25, %r21;
	add.s32 	%r26, %r4, -1;
	cvt.rn.f32.u32 	%f8, %r26;
	mul.f32 	%f9, %f8, 0f30000000;
	cvt.rn.f32.s32 	%f10, %r6;
	setp.geu.f32 	%p7, %f9, %f10;
	@%p7 bra 	$L__BB3_12;
	mul.hi.u32 	%r27, %r4, -1131474031;
	shr.u32 	%r28, %r27, 15;
	mul.lo.s32 	%r29, %r28, 44488;
	sub.s32 	%r30, %r4, %r29;
	mul.lo.s32 	%r31, %r30, 48271;
	mul.lo.s32 	%r32, %r28, 3399;
	setp.lt.u32 	%p8, %r31, %r32;
	xor.b32  	%r33, %r32, 2147483647;
	neg.s32 	%r34, %r32;
	selp.b32 	%r35, %r33, %r34, %p8;
	add.s32 	%r36, %r35, %r31;
	add.s32 	%r37, %r36, -1;
	setp.gt.u32 	%p9, %r37, 1073741822;
	sub.s32 	%r38, 2147483646, %r36;
	selp.f32 	%f1, 0f3FB504F3, 0fBFB504F3, %p9;
	selp.b32 	%r39, %r38, %r37, %p9;
	cvt.rn.f32.u32 	%f11, %r39;
	fma.rn.f32 	%f12, %f11, 0f30000000, 0f2F800000;
	add.f32 	%f2, %f12, %f12;
	neg.f32 	%f3, %f2;
	mov.f32 	%f13, 0f40000000;
	add.rn.f32 	%f4, %f13, %f3;
	setp.ltu.f32 	%p10, %f2, 0f3B5ED289;
	setp.gtu.f32 	%p11, %f2, 0f3FFF9097;
	or.pred  	%p12, %p10, %p11;
	@%p12 bra 	$L__BB3_10;
	mul.rn.f32 	%f30, %f4, %f2;
	lg2.approx.ftz.f32 	%f31, %f30;
	neg.f32 	%f32, %f31;
	fma.rn.f32 	%f33, %f31, 0f2F8A6370, 0f3221F645;
	fma.rn.f32 	%f34, %f33, %f32, 0fB4016FDA;
	fma.rn.f32 	%f35, %f34, %f32, 0f3468F846;
	fma.rn.f32 	%f36, %f35, %f32, 0f370742AA;
	fma.rn.f32 	%f37, %f36, %f32, 0fB804DB4D;
	fma.rn.f32 	%f38, %f37, %f32, 0fBA4AFEA1;
	fma.rn.f32 	%f39, %f38, %f32, 0f3BB5C027;
	fma.rn.f32 	%f40, %f39, %f32, 0f3E24AE0F;
	fma.rn.f32 	%f41, %f40, %f32, 0f3F62DFC4;
	fma.rn.f32 	%f47, %f41, %f3, %f41;
	bra.uni 	$L__BB3_11;
$L__BB3_10:
	setp.gt.f32 	%p13, %f2, 0f3F800000;
	selp.f32 	%f14, %f4, %f2, %p13;
	lg2.approx.f32 	%f15, %f14;
	neg.f32 	%f16, %f15;
	rsqrt.approx.ftz.f32 	%f17, %f16;
	fma.rn.f32 	%f18, %f17, 0fC27C73F1, 0f42FEF829;
	fma.rn.f32 	%f19, %f18, %f17, 0fC2E4361C;
	fma.rn.f32 	%f20, %f19, %f17, 0f42714D9B;
	fma.rn.f32 	%f21, %f20, %f17, 0fC1AE51B3;
	fma.rn.f32 	%f22, %f21, %f17, 0f40CEF504;
	fma.rn.f32 	%f23, %f22, %f17, 0fBFEA9E05;
	fma.rn.f32 	%f24, %f23, %f17, 0fBCF871F4;
	fma.rn.f32 	%f25, %f24, %f17, 0f3F553775;
	mul.f32 	%f26, %f17, %f16;
	setp.eq.f32 	%p14, %f15, 0fFF800000;
	selp.f32 	%f27, 0f7F800000, %f26, %p14;
	neg.f32 	%f28, %f27;
	selp.f32 	%f29, %f28, %f27, %p13;
	mul.rn.f32 	%f47, %f25, %f29;
$L__BB3_11:
	fma.rn.f32 	%f42, %f1, %f47, 0f00000000;
	cvt.f64.f32 	%fd1, %f42;
	div.rn.f64 	%fd2, %fd1, 0d4014000000000000;
	cvta.to.global.u64 	%rd24, %rd9;
	shl.b64 	%rd25, %rd1, 2;
	add.s64 	%rd26, %rd24, %rd25;
	ld.global.f32 	%f43, [%rd26];
	cvt.f64.f32 	%fd3, %f43;
	add.f64 	%fd4, %fd2, %fd3;
	cvt.rn.f32.f64 	%f44, %fd4;
	max.f32 	%f45, %f44, 0fBF800000;
	min.f32 	%f46, %f45, 0f3F800000;
	st.global.f32 	[%rd26], %f46;
$L__BB3_12:
	ret;

}
	// .globl	_ZN3cub18CUB_300001_SM_10006detail11EmptyKernelIvEEvv
.visible .entry _ZN3cub18CUB_300001_SM_10006detail11EmptyKernelIvEEvv()
{


	ret;

}


// ===== COMPILED SASS (sm_100) =====

	.target	sm_100

	.elftype	@"ET_EXEC"


//--------------------- .note.nv.tkinfo           --------------------------
	.section	.note.nv.tkinfo,"",@"SHT_NOTE"
	.sectionflags	@"SHF_NOTE_NV_TKINFO"
	.tkinfo
        /*0018*/ 	.word	0x00000002
        /*0030*/ 	.string	""
        /*0030*/ 	.string	"ptxas"
        /*0030*/ 	.string	"Cuda compilation tools, release 13.0, V13.0.88"
        /*0030*/ 	.string	"Build cuda_13.0.r13.0/compiler.36424714_0"
        /*0030*/ 	.string	"-arch sm_100 -m 64 "



//--------------------- .note.nv.cuinfo           --------------------------
	.section	.note.nv.cuinfo,"",@"SHT_NOTE"
	.sectionflags	@"SHF_NOTE_NV_CUINFO"
        /*0018*/ 	.short	0x0002
        /*001a*/ 	.short	0x0064
        /*001c*/ 	.short	0x0082
	.zero		2


//--------------------- .nv.info                  --------------------------
	.section	.nv.info,"",@"SHT_CUDA_INFO"
	.align	4


	//----- nvinfo : EIATTR_REGCOUNT
	.align		4
        /*0000*/ 	.byte	0x04, 0x2f
        /*0002*/ 	.short	(.L_44 - .L_43)
	.align		4
.L_43:
        /*0004*/ 	.word	index@(_Z13createGenomesPf)
        /*0008*/ 	.word	0x00000016


	//----- nvinfo : EIATTR_FRAME_SIZE
	.align		4
.L_44:
        /*000c*/ 	.byte	0x04, 0x11
        /*000e*/ 	.short	(.L_46 - .L_45)
	.align		4
.L_45:
        /*0010*/ 	.word	index@(_Z13createGenomesPf)
        /*0014*/ 	.word	0x00000000


	//----- nvinfo : EIATTR_REGCOUNT
	.align		4
.L_46:
        /*0018*/ 	.byte	0x04, 0x2f
        /*001a*/ 	.short	(.L_48 - .L_47)
	.align		4
.L_47:
        /*001c*/ 	.word	index@(_Z18selection_parallelPfS_Piii)
        /*0020*/ 	.word	0x0000000c


	//----- nvinfo : EIATTR_FRAME_SIZE
	.align		4
.L_48:
        /*0024*/ 	.byte	0x04, 0x11
        /*0026*/ 	.short	(.L_50 - .L_49)
	.align		4
.L_49:
        /*0028*/ 	.word	index@(_Z18selection_parallelPfS_Piii)
        /*002c*/ 	.word	0x00000000


	//----- nvinfo : EIATTR_REGCOUNT
	.align		4
.L_50:
        /*0030*/ 	.byte	0x04, 0x2f
        /*0032*/ 	.short	(.L_52 - .L_51)
	.align		4
.L_51:
        /*0034*/ 	.word	index@(_Z18crossover_parallelPfiii)
        /*0038*/ 	.word	0x0000001e


	//----- nvinfo : EIATTR_FRAME_SIZE
	.align		4
.L_52:
        /*003c*/ 	.byte	0x04, 0x11
        /*003e*/ 	.short	(.L_54 - .L_53)
	.align		4
.L_53:
        /*0040*/ 	.word	index@($__internal_1_$__cuda_sm20_div_rn_f64_full)
        /*0044*/ 	.word	0x00000000


	//----- nvinfo : EIATTR_FRAME_SIZE
	.align		4
.L_54:
        /*0048*/ 	.byte	0x04, 0x11
        /*004a*/ 	.short	(.L_56 - .L_55)
	.align		4
.L_55:
        /*004c*/ 	.word	index@(_Z18crossover_parallelPfiii)
        /*0050*/ 	.word	0x00000000


	//----- nvinfo : EIATTR_REGCOUNT
	.align		4
.L_56:
        /*0054*/ 	.byte	0x04, 0x2f
        /*0056*/ 	.short	(.L_58 - .L_57)
	.align		4
.L_57:
        /*0058*/ 	.word	index@(_Z15mutate_parallelPfii)
        /*005c*/ 	.word	0x00000018


	//----- nvinfo : EIATTR_FRAME_SIZE
	.align		4
.L_58:
        /*0060*/ 	.byte	0x04, 0x11
        /*0062*/ 	.short	(.L_60 - .L_59)
	.align		4
.L_59:
        /*0064*/ 	.word	index@($__internal_0_$__cuda_sm20_div_rn_f64_full)
        /*0068*/ 	.word	0x00000000


	//----- nvinfo : EIATTR_FRAME_SIZE
	.align		4
.L_60:
        /*006c*/ 	.byte	0x04, 0x11
        /*006e*/ 	.short	(.L_62 - .L_61)
	.align		4
.L_61:
        /*0070*/ 	.word	index@(_Z15mutate_parallelPfii)
        /*0074*/ 	.word	0x00000000


	//----- nvinfo : EIATTR_REGCOUNT
	.align		4
.L_62:
        /*0078*/ 	.byte	0x04, 0x2f
        /*007a*/ 	.short	(.L_64 - .L_63)
	.align		4
.L_63:
        /*007c*/ 	.word	index@(_ZN3cub18CUB_300001_SM_10006detail11EmptyKernelIvEEvv)
        /*0080*/ 	.word	0x00000004


	//----- nvinfo : EIATTR_FRAME_SIZE
	.align		4
.L_64:
        /*0084*/ 	.byte	0x04, 0x11
        /*0086*/ 	.short	(.L_66 - .L_65)
	.align		4
.L_65:
        /*0088*/ 	.word	index@(_ZN3cub18CUB_300001_SM_10006detail11EmptyKernelIvEEvv)
        /*008c*/ 	.word	0x00000000


	//----- nvinfo : EIATTR_MIN_STACK_SIZE
	.align		4
.L_66:
        /*0090*/ 	.byte	0x04, 0x12
        /*0092*/ 	.short	(.L_68 - .L_67)
	.align		4
.L_67:
        /*0094*/ 	.word	index@(_ZN3cub18CUB_300001_SM_10006detail11EmptyKernelIvEEvv)
        /*0098*/ 	.word	0x00000000


	//----- nvinfo : EIATTR_MIN_STACK_SIZE
	.align		4
.L_68:
        /*009c*/ 	.byte	0x04, 0x12
        /*009e*/ 	.short	(.L_70 - .L_69)
	.align		4
.L_69:
        /*00a0*/ 	.word	index@(_Z15mutate_parallelPfii)
        /*00a4*/ 	.word	0x00000000


	//----- nvinfo : EIATTR_MIN_STACK_SIZE
	.align		4
.L_70:
        /*00a8*/ 	.byte	0x04, 0x12
        /*00aa*/ 	.short	(.L_72 - .L_71)
	.align		4
.L_71:
        /*00ac*/ 	.word	index@(_Z18crossover_parallelPfiii)
        /*00b0*/ 	.word	0x00000000


	//----- nvinfo : EIATTR_MIN_STACK_SIZE
	.align		4
.L_72:
        /*00b4*/ 	.byte	0x04, 0x12
        /*00b6*/ 	.short	(.L_74 - .L_73)
	.align		4
.L_73:
        /*00b8*/ 	.word	index@(_Z18selection_parallelPfS_Piii)
        /*00bc*/ 	.word	0x00000000


	//----- nvinfo : EIATTR_MIN_STACK_SIZE
	.align		4
.L_74:
        /*00c0*/ 	.byte	0x04, 0x12
        /*00c2*/ 	.short	(.L_76 - .L_75)
	.align		4
.L_75:
        /*00c4*/ 	.word	index@(_Z13createGenomesPf)
        /*00c8*/ 	.word	0x00000000
.L_76:


//--------------------- .nv.compat                --------------------------
	.section	.nv.compat,"",@"SHT_CUDA_COMPAT_INFO"
	.align	4
        /*0000*/ 	.byte	0x02, 0x09, 0x00, 0x00, 0x02, 0x02, 0x01, 0x00, 0x02, 0x05, 0x05, 0x00, 0x03, 0x07, 0x01, 0x01
        /*0010*/ 	.byte	0x02, 0x03, 0x00, 0x00, 0x02, 0x06, 0x01, 0x00, 0x04, 0x0b, 0x08, 0x00, 0x01, 0x00, 0x00, 0x00
        /*0020*/ 	.byte	0x00, 0x00, 0x00, 0x00


//--------------------- .nv.info._ZN3cub18CUB_300001_SM_10006detail11EmptyKernelIvEEvv --------------------------
	.section	.nv.info._ZN3cub18CUB_300001_SM_10006detail11EmptyKernelIvEEvv,"",@"SHT_CUDA_INFO"
	.sectionflags	@""
	.align	4


	//----- nvinfo : EIATTR_CUDA_API_VERSION
	.align		4
        /*0000*/ 	.byte	0x04, 0x37
        /*0002*/ 	.short	(.L_78 - .L_77)
.L_77:
        /*0004*/ 	.word	0x00000082


	//----- nvinfo : EIATTR_SPARSE_MMA_MASK
	.align		4
.L_78:
        /*0008*/ 	.byte	0x03, 0x50
        /*000a*/ 	.short	0x0000


	//----- nvinfo : EIATTR_MAXREG_COUNT
	.align		4
        /*000c*/ 	.byte	0x03, 0x1b
        /*000e*/ 	.short	0x00ff


	//----- nvinfo : EIATTR_MERCURY_ISA_VERSION
	.align		4
        /*0010*/ 	.byte	0x03, 0x5f
        /*0012*/ 	.short	0x0101


	//----- nvinfo : EIATTR_VRC_CTA_INIT_COUNT
	.align		4
        /*0014*/ 	.byte	0x02, 0x4a
	.zero		1
	.zero		1


	//----- nvinfo : EIATTR_EXIT_INSTR_OFFSETS
	.align		4
        /*0018*/ 	.byte	0x04, 0x1c
        /*001a*/ 	.short	(.L_80 - .L_79)


	//   ....[0]....
.L_79:
        /*001c*/ 	.word	0x00000010


	//----- nvinfo : EIATTR_SW_WAR
	.align		4
.L_80:
        /*0020*/ 	.byte	0x04, 0x36
        /*0022*/ 	.short	(.L_82 - .L_81)
.L_81:
        /*0024*/ 	.word	0x00000008
.L_82:


//--------------------- .nv.info._Z15mutate_parallelPfii --------------------------
	.section	.nv.info._Z15mutate_parallelPfii,"",@"SHT_CUDA_INFO"
	.sectionflags	@""
	.align	4


	//----- nvinfo : EIATTR_CUDA_API_VERSION
	.align		4
        /*0000*/ 	.byte	0x04, 0x37
        /*0002*/ 	.short	(.L_84 - .L_83)
.L_83:
        /*0004*/ 	.word	0x00000082


	//----- nvinfo : EIATTR_KPARAM_INFO
	.align		4
.L_84:
        /*0008*/ 	.byte	0x04, 0x17
        /*000a*/ 	.short	(.L_86 - .L_85)
.L_85:
        /*000c*/ 	.word	0x00000000
        /*0010*/ 	.short	0x0002
        /*0012*/ 	.short	0x000c
        /*0014*/ 	.byte	0x00, 0xf0, 0x11, 0x00


	//----- nvinfo : EIATTR_KPARAM_INFO
	.align		4
.L_86:
        /*0018*/ 	.byte	0x04, 0x17
        /*001a*/ 	.short	(.L_88 - .L_87)
.L_87:
        /*001c*/ 	.word	0x00000000
        /*0020*/ 	.short	0x0001
        /*0022*/ 	.short	0x0008
        /*0024*/ 	.byte	0x00, 0xf0, 0x11, 0x00


	//----- nvinfo : EIATTR_KPARAM_INFO
	.align		4
.L_88:
        /*0028*/ 	.byte	0x04, 0x17
        /*002a*/ 	.short	(.L_90 - .L_89)
.L_89:
        /*002c*/ 	.word	0x00000000
        /*0030*/ 	.short	0x0000
        /*0032*/ 	.short	0x0000
        /*0034*/ 	.byte	0x00, 0xf5, 0x21, 0x00


	//----- nvinfo : EIATTR_SPARSE_MMA_MASK
	.align		4
.L_90:
        /*0038*/ 	.byte	0x03, 0x50
        /*003a*/ 	.short	0x0000


	//----- nvinfo : EIATTR_MAXREG_COUNT
	.align		4
        /*003c*/ 	.byte	0x03, 0x1b
        /*003e*/ 	.short	0x00ff


	//----- nvinfo : EIATTR_MERCURY_ISA_VERSION
	.align		4
        /*0040*/ 	.byte	0x03, 0x5f
        /*0042*/ 	.short	0x0101


	//----- nvinfo : EIATTR_VRC_CTA_INIT_COUNT
	.align		4
        /*0044*/ 	.byte	0x02, 0x4a
	.zero		1
	.zero		1


	//----- nvinfo : EIATTR_EXIT_INSTR_OFFSETS
	.align		4
        /*0048*/ 	.byte	0x04, 0x1c
        /*004a*/ 	.short	(.L_92 - .L_91)


	//   ....[0]....
.L_91:
        /*004c*/ 	.word	0x000004d0


	//   ....[1]....
        /*0050*/ 	.word	0x000005d0


	//   ....[2]....
        /*0054*/ 	.word	0x00000bc0


	//----- nvinfo : EIATTR_CRS_STACK_SIZE
	.align		4
.L_92:
        /*0058*/ 	.byte	0x04, 0x1e
        /*005a*/ 	.short	(.L_94 - .L_93)
.L_93:
        /*005c*/ 	.word	0x00000000


	//----- nvinfo : EIATTR_CBANK_PARAM_SIZE
	.align		4
.L_94:
        /*0060*/ 	.byte	0x03, 0x19
        /*0062*/ 	.short	0x0010


	//----- nvinfo : EIATTR_PARAM_CBANK
	.align		4
        /*0064*/ 	.byte	0x04, 0x0a
        /*0066*/ 	.short	(.L_96 - .L_95)
	.align		4
.L_95:
        /*0068*/ 	.word	index@(.nv.constant0._Z15mutate_parallelPfii)
        /*006c*/ 	.short	0x0380
        /*006e*/ 	.short	0x0010


	//----- nvinfo : EIATTR_SW_WAR
	.align		4
.L_96:
        /*0070*/ 	.byte	0x04, 0x36
        /*0072*/ 	.short	(.L_98 - .L_97)
.L_97:
        /*0074*/ 	.word	0x00000008
.L_98:


//--------------------- .nv.info._Z18crossover_parallelPfiii --------------------------
	.section	.nv.info._Z18crossover_parallelPfiii,"",@"SHT_CUDA_INFO"
	.sectionflags	@""
	.align	4


	//----- nvinfo : EIATTR_CUDA_API_VERSION
	.align		4
        /*0000*/ 	.byte	0x04, 0x37
        /*0002*/ 	.short	(.L_100 - .L_99)
.L_99:
        /*0004*/ 	.word	0x00000082


	//----- nvinfo : EIATTR_KPARAM_INFO
	.align		4
.L_100:
        /*0008*/ 	.byte	0x04, 0x17
        /*000a*/ 	.short	(.L_102 - .L_101)
.L_101:
        /*000c*/ 	.word	0x00000000
        /*0010*/ 	.short	0x0003
        /*0012*/ 	.short	0x0010
        /*0014*/ 	.byte	0x00, 0xf0, 0x11, 0x00


	//----- nvinfo : EIATTR_KPARAM_INFO
	.align		4
.L_102:
        /*0018*/ 	.byte	0x04, 0x17
        /*001a*/ 	.short	(.L_104 - .L_103)
.L_103:
        /*001c*/ 	.word	0x00000000
        /*0020*/ 	.short	0x0002
        /*0022*/ 	.short	0x000c
        /*0024*/ 	.byte	0x00, 0xf0, 0x11, 0x00


	//----- nvinfo : EIATTR_KPARAM_INFO
	.align		4
.L_104:
        /*0028*/ 	.byte	0x04, 0x17
        /*002a*/ 	.short	(.L_106 - .L_105)
.L_105:
        /*002c*/ 	.word	0x00000000
        /*0030*/ 	.short	0x0001
        /*0032*/ 	.short	0x0008
        /*0034*/ 	.byte	0x00, 0xf0, 0x11, 0x00


	//----- nvinfo : EIATTR_KPARAM_INFO
	.align		4
.L_106:
        /*0038*/ 	.byte	0x04, 0x17
        /*003a*/ 	.short	(.L_108 - .L_107)
.L_107:
        /*003c*/ 	.word	0x00000000
        /*0040*/ 	.short	0x0000
        /*0042*/ 	.short	0x0000
        /*0044*/ 	.byte	0x00, 0xf5, 0x21, 0x00


	//----- nvinfo : EIATTR_SPARSE_MMA_MASK
	.align		4
.L_108:
        /*0048*/ 	.byte	0x03, 0x50
        /*004a*/ 	.short	0x0000


	//----- nvinfo : EIATTR_MAXREG_COUNT
	.align		4
        /*004c*/ 	.byte	0x03, 0x1b
        /*004e*/ 	.short	0x00ff


	//----- nvinfo : EIATTR_MERCURY_ISA_VERSION
	.align		4
        /*0050*/ 	.byte	0x03, 0x5f
        /*0052*/ 	.short	0x0101


	//----- nvinfo : EIATTR_VRC_CTA_INIT_COUNT
	.align		4
        /*0054*/ 	.byte	0x02, 0x4a
	.zero		1
	.zero		1


	//----- nvinfo : EIATTR_EXIT_INSTR_OFFSETS
	.align		4
        /*0058*/ 	.byte	0x04, 0x1c
        /*005a*/ 	.short	(.L_110 - .L_109)


	//   ....[0]....
.L_109:
        /*005c*/ 	.word	0x00000090


	//   ....[1]....
        /*0060*/ 	.word	0x00000f80


	//   ....[2]....
        /*0064*/ 	.word	0x00001160


	//   ....[3]....
        /*0068*/ 	.word	0x000012e0


	//----- nvinfo : EIATTR_CRS_STACK_SIZE
	.align		4
.L_110:
        /*006c*/ 	.byte	0x04, 0x1e
        /*006e*/ 	.short	(.L_112 - .L_111)
.L_111:
        /*0070*/ 	.word	0x00000000


	//----- nvinfo : EIATTR_CBANK_PARAM_SIZE
	.align		4
.L_112:
        /*0074*/ 	.byte	0x03, 0x19
        /*0076*/ 	.short	0x0014


	//----- nvinfo : EIATTR_PARAM_CBANK
	.align		4
        /*0078*/ 	.byte	0x04, 0x0a
        /*007a*/ 	.short	(.L_114 - .L_113)
	.align		4
.L_113:
        /*007c*/ 	.word	index@(.nv.constant0._Z18crossover_parallelPfiii)
        /*0080*/ 	.short	0x0380
        /*0082*/ 	.short	0x0014


	//----- nvinfo : EIATTR_SW_WAR
	.align		4
.L_114:
        /*0084*/ 	.byte	0x04, 0x36
        /*0086*/ 	.short	(.L_116 - .L_115)
.L_115:
        /*0088*/ 	.word	0x00000008
.L_116:


//--------------------- .nv.info._Z18selection_parallelPfS_Piii --------------------------
	.section	.nv.info._Z18selection_parallelPfS_Piii,"",@"SHT_CUDA_INFO"
	.sectionflags	@""
	.align	4


	//----- nvinfo : EIATTR_CUDA_API_VERSION
	.align		4
        /*0000*/ 	.byte	0x04, 0x37
        /*0002*/ 	.short	(.L_118 - .L_117)
.L_117:
        /*0004*/ 	.word	0x00000082


	//----- nvinfo : EIATTR_KPARAM_INFO
	.align		4
.L_118:
        /*0008*/ 	.byte	0x04, 0x17
        /*000a*/ 	.short	(.L_120 - .L_119)
.L_119:
        /*000c*/ 	.word	0x00000000
        /*0010*/ 	.short	0x0004
        /*0012*/ 	.short	0x001c
        /*0014*/ 	.byte	0x00, 0xf0, 0x11, 0x00


	//----- nvinfo : EIATTR_KPARAM_INFO
	.align		4
.L_120:
        /*0018*/ 	.byte	0x04, 0x17
        /*001a*/ 	.short	(.L_122 - .L_121)
.L_121:
        /*001c*/ 	.word	0x00000000
        /*0020*/ 	.short	0x0003
        /*0022*/ 	.short	0x0018
        /*0024*/ 	.byte	0x00, 0xf0, 0x11, 0x00


	//----- nvinfo : EIATTR_KPARAM_INFO
	.align		4
.L_122:
        /*0028*/ 	.byte	0x04, 0x17
        /*002a*/ 	.short	(.L_124 - .L_123)
.L_123:
        /*002c*/ 	.word	0x00000000
        /*0030*/ 	.short	0x0002
        /*0032*/ 	.short	0x0010
        /*0034*/ 	.byte	0x00, 0xf5, 0x21, 0x00


	//----- nvinfo : EIATTR_KPARAM_INFO
	.align		4
.L_124:
        /*0038*/ 	.byte	0x04, 0x17
        /*003a*/ 	.short	(.L_126 - .L_125)
.L_125:
        /*003c*/ 	.word	0x00000000
        /*0040*/ 	.short	0x0001
        /*0042*/ 	.short	0x0008
        /*0044*/ 	.byte	0x00, 0xf5, 0x21, 0x00


	//----- nvinfo : EIATTR_KPARAM_INFO
	.align		4
.L_126:
        /*0048*/ 	.byte	0x04, 0x17
        /*004a*/ 	.short	(.L_128 - .L_127)
.L_127:
        /*004c*/ 	.word	0x00000000
        /*0050*/ 	.short	0x0000
        /*0052*/ 	.short	0x0000
        /*0054*/ 	.byte	0x00, 0xf5, 0x21, 0x00


	//----- nvinfo : EIATTR_SPARSE_MMA_MASK
	.align		4
.L_128:
        /*0058*/ 	.byte	0x03, 0x50
        /*005a*/ 	.short	0x0000


	//----- nvinfo : EIATTR_MAXREG_COUNT
	.align		4
        /*005c*/ 	.byte	0x03, 0x1b
        /*005e*/ 	.short	0x00ff


	//----- nvinfo : EIATTR_MERCURY_ISA_VERSION
	.align		4
        /*0060*/ 	.byte	0x03, 0x5f
        /*0062*/ 	.short	0x0101


	//----- nvinfo : EIATTR_VRC_CTA_INIT_COUNT
	.align		4
        /*0064*/ 	.byte	0x02, 0x4a
	.zero		1
	.zero		1


	//----- nvinfo : EIATTR_EXIT_INSTR_OFFSETS
	.align		4
        /*0068*/ 	.byte	0x04, 0x1c
        /*006a*/ 	.short	(.L_130 - .L_129)


	//   ....[0]....
.L_129:
        /*006c*/ 	.word	0x00000060


	//   ....[1]....
        /*0070*/ 	.word	0x00000130


	//----- nvinfo : EIATTR_CBANK_PARAM_SIZE
	.align		4
.L_130:
        /*0074*/ 	.byte	0x03, 0x19
        /*0076*/ 	.short	0x0020


	//----- nvinfo : EIATTR_PARAM_CBANK
	.align		4
        /*0078*/ 	.byte	0x04, 0x0a
        /*007a*/ 	.short	(.L_132 - .L_131)
	.align		4
.L_131:
        /*007c*/ 	.word	index@(.nv.constant0._Z18selection_parallelPfS_Piii)
        /*0080*/ 	.short	0x0380
        /*0082*/ 	.short	0x0020


	//----- nvinfo : EIATTR_SW_WAR
	.align		4
.L_132:
        /*0084*/ 	.byte	0x04, 0x36
        /*0086*/ 	.short	(.L_134 - .L_133)
.L_133:
        /*0088*/ 	.word	0x00000008
.L_134:


//--------------------- .nv.info._Z13createGenomesPf --------------------------
	.section	.nv.info._Z13createGenomesPf,"",@"SHT_CUDA_INFO"
	.sectionflags	@""
	.align	4


	//----- nvinfo : EIATTR_CUDA_API_VERSION
	.align		4
        /*0000*/ 	.byte	0x04, 0x37
        /*0002*/ 	.short	(.L_136 - .L_135)
.L_135:
        /*0004*/ 	.word	0x00000082


	//----- nvinfo : EIATTR_KPARAM_INFO
	.align		4
.L_136:
        /*0008*/ 	.byte	0x04, 0x17
        /*000a*/ 	.short	(.L_138 - .L_137)
.L_137:
        /*000c*/ 	.word	0x00000000
        /*0010*/ 	.short	0x0000
        /*0012*/ 	.short	0x0000
        /*0014*/ 	.byte	0x00, 0xf5, 0x21, 0x00


	//----- nvinfo : EIATTR_SPARSE_MMA_MASK
	.align		4
.L_138:
        /*0018*/ 	.byte	0x03, 0x50
        /*001a*/ 	.short	0x0000


	//----- nvinfo : EIATTR_MAXREG_COUNT
	.align		4
        /*001c*/ 	.byte	0x03, 0x1b
        /*001e*/ 	.short	0x00ff


	//----- nvinfo : EIATTR_MERCURY_ISA_VERSION
	.align		4
        /*0020*/ 	.byte	0x03, 0x5f
        /*0022*/ 	.short	0x0101


	//----- nvinfo : EIATTR_VRC_CTA_INIT_COUNT
	.align		4
        /*0024*/ 	.byte	0x02, 0x4a
	.zero		1
	.zero		1


	//----- nvinfo : EIATTR_EXIT_INSTR_OFFSETS
	.align		4
        /*0028*/ 	.byte	0x04, 0x1c
        /*002a*/ 	.short	(.L_140 - .L_139)


	//   ....[0]....
.L_139:
        /*002c*/ 	.word	0x000005d0


	//----- nvinfo : EIATTR_CRS_STACK_SIZE
	.align		4
.L_140:
        /*0030*/ 	.byte	0x04, 0x1e
        /*0032*/ 	.short	(.L_142 - .L_141)
.L_141:
        /*0034*/ 	.word	0x00000000


	//----- nvinfo : EIATTR_CBANK_PARAM_SIZE
	.align		4
.L_142:
        /*0038*/ 	.byte	0x03, 0x19
        /*003a*/ 	.short	0x0008


	//----- nvinfo : EIATTR_PARAM_CBANK
	.align		4
        /*003c*/ 	.byte	0x04, 0x0a
        /*003e*/ 	.short	(.L_144 - .L_143)
	.align		4
.L_143:
        /*0040*/ 	.word	index@(.nv.constant0._Z13createGenomesPf)
        /*0044*/ 	.short	0x0380
        /*0046*/ 	.short	0x0008


	//----- nvinfo : EIATTR_SW_WAR
	.align		4
.L_144:
        /*0048*/ 	.byte	0x04, 0x36
        /*004a*/ 	.short	(.L_146 - .L_145)
.L_145:
        /*004c*/ 	.word	0x00000008
.L_146:


//--------------------- .nv.callgraph             --------------------------
	.section	.nv.callgraph,"",@"SHT_CUDA_CALLGRAPH"
	.align	4
	.sectionentsize	8
	.align		4
        /*0000*/ 	.word	0x00000000
	.align		4
        /*0004*/ 	.word	0xffffffff
	.align		4
        /*0008*/ 	.word	0x00000000
	.align		4
        /*000c*/ 	.word	0xfffffffe
	.align		4
        /*0010*/ 	.word	0x00000000
	.align		4
        /*0014*/ 	.word	0xfffffffd
	.align		4
        /*0018*/ 	.word	0x00000000
	.align		4
        /*001c*/ 	.word	0xfffffffc


//--------------------- .nv.constant4             --------------------------
	.section	.nv.constant4,"a",@progbits
	.align	8
	.align		8
.nv.constant4:
        /*0000*/ 	.dword	_ZN34_INTERNAL_72fb9482_4_k_cu_8a30b0e14cuda3std3__45__cpo5beginE
	.align		8
        /*0008*/ 	.dword	_ZN34_INTERNAL_72fb9482_4_k_cu_8a30b0e14cuda3std3__45__cpo3endE
	.align		8
        /*0010*/ 	.dword	_ZN34_INTERNAL_72fb9482_4_k_cu_8a30b0e14cuda3std3__45__cpo6cbeginE
	.align		8
        /*0018*/ 	.dword	_ZN34_INTERNAL_72fb9482_4_k_cu_8a30b0e14cuda3std3__45__cpo4cendE
	.align		8
        /*0020*/ 	.dword	_ZN34_INTERNAL_72fb9482_4_k_cu_8a30b0e14cuda3std3__45__cpo6rbeginE
	.align		8
        /*0028*/ 	.dword	_ZN34_INTERNAL_72fb9482_4_k_cu_8a30b0e14cuda3std3__45__cpo4rendE
	.align		8
        /*0030*/ 	.dword	_ZN34_INTERNAL_72fb9482_4_k_cu_8a30b0e14cuda3std3__45__cpo7crbeginE
	.align		8
        /*0038*/ 	.dword	_ZN34_INTERNAL_72fb9482_4_k_cu_8a30b0e14cuda3std3__45__cpo5crendE
	.align		8
        /*0040*/ 	.dword	_ZN34_INTERNAL_72fb9482_4_k_cu_8a30b0e14cuda3std3__436_GLOBAL__N__72fb9482_4_k_cu_8a30b0e16ignoreE
	.align		8
        /*0048*/ 	.dword	_ZN34_INTERNAL_72fb9482_4_k_cu_8a30b0e14cuda3std3__419piecewise_constructE
	.align		8
        /*0050*/ 	.dword	_ZN34_INTERNAL_72fb9482_4_k_cu_8a30b0e14cuda3std3__48in_placeE
	.align		8
        /*0058*/ 	.dword	_ZN34_INTERNAL_72fb9482_4_k_cu_8a30b0e14cuda3std3__420unreachable_sentinelE
	.align		8
        /*0060*/ 	.dword	_ZN34_INTERNAL_72fb9482_4_k_cu_8a30b0e14cuda3std3__47nulloptE
	.align		8
        /*0068*/ 	.dword	_ZN34_INTERNAL_72fb9482_4_k_cu_8a30b0e14cuda3std3__48unexpectE
	.align		8
        /*0070*/ 	.dword	_ZN34_INTERNAL_72fb9482_4_k_cu_8a30b0e14cuda3std6ranges3__45__cpo4swapE
	.align		8
        /*0078*/ 	.dword	_ZN34_INTERNAL_72fb9482_4_k_cu_8a30b0e14cuda3std6ranges3__45__cpo9iter_moveE
	.align		8
        /*0080*/ 	.dword	_ZN34_INTERNAL_72fb9482_4_k_cu_8a30b0e14cuda3std6ranges3__45__cpo5beginE
	.align		8
        /*0088*/ 	.dword	_ZN34_INTERNAL_72fb9482_4_k_cu_8a30b0e14cuda3std6ranges3__45__cpo3endE
	.align		8
        /*0090*/ 	.dword	_ZN34_INTERNAL_72fb9482_4_k_cu_8a30b0e14cuda3std6ranges3__45__cpo6cbeginE
	.align		8
        /*0098*/ 	.dword	_ZN34_INTERNAL_72fb9482_4_k_cu_8a30b0e14cuda3std6ranges3__45__cpo4cendE
	.align		8
        /*00a0*/ 	.dword	_ZN34_INTERNAL_72fb9482_4_k_cu_8a30b0e14cuda3std6ranges3__45__cpo7advanceE
	.align		8
        /*00a8*/ 	.dword	_ZN34_INTERNAL_72fb9482_4_k_cu_8a30b0e14cuda3std6ranges3__45__cpo9iter_swapE
	.align		8
        /*00b0*/ 	.dword	_ZN34_INTERNAL_72fb9482_4_k_cu_8a30b0e14cuda3std6ranges3__45__cpo4nextE
	.align		8
        /*00b8*/ 	.dword	_ZN34_INTERNAL_72fb9482_4_k_cu_8a30b0e14cuda3std6ranges3__45__cpo4prevE
	.align		8
        /*00c0*/ 	.dword	_ZN34_INTERNAL_72fb9482_4_k_cu_8a30b0e14cuda3std6ranges3__45__cpo4dataE
	.align		8
        /*00c8*/ 	.dword	_ZN34_INTERNAL_72fb9482_4_k_cu_8a30b0e14cuda3std6ranges3__45__cpo5cdataE
	.align		8
        /*00d0*/ 	.dword	_ZN34_INTERNAL_72fb9482_4_k_cu_8a30b0e14cuda3std6ranges3__45__cpo4sizeE
	.align		8
        /*00d8*/ 	.dword	_ZN34_INTERNAL_72fb9482_4_k_cu_8a30b0e14cuda3std6ranges3__45__cpo5ssizeE
	.align		8
        /*00e0*/ 	.dword	_ZN34_INTERNAL_72fb9482_4_k_cu_8a30b0e14cuda3std6ranges3__45__cpo8distanceE
	.align		8
        /*00e8*/ 	.dword	_ZN34_INTERNAL_72fb9482_4_k_cu_8a30b0e16thrust24THRUST_300001_SM_1000_NS8cuda_cub3parE
	.align		8
        /*00f0*/ 	.dword	_ZN34_INTERNAL_72fb9482_4_k_cu_8a30b0e16thrust24THRUST_300001_SM_1000_NS8cuda_cub10par_nosyncE
	.align		8
        /*00f8*/ 	.dword	_ZN34_INTERNAL_72fb9482_4_k_cu_8a30b0e16thrust24THRUST_300001_SM_1000_NS6system6detail10sequential3seqE
	.align		8
        /*0100*/ 	.dword	_ZN34_INTERNAL_72fb9482_4_k_cu_8a30b0e16thrust24THRUST_300001_SM_1000_NS12placeholders2_1E
	.align		8
        /*0108*/ 	.dword	_ZN34_INTERNAL_72fb9482_4_k_cu_8a30b0e16thrust24THRUST_300001_SM_1000_NS12placeholders2_2E
	.align		8
        /*0110*/ 	.dword	_ZN34_INTERNAL_72fb9482_4_k_cu_8a30b0e16thrust24THRUST_300001_SM_1000_NS12placeholders2_3E
	.align		8
        /*0118*/ 	.dword	_ZN34_INTERNAL_72fb9482_4_k_cu_8a30b0e16thrust24THRUST_300001_SM_1000_NS12placeholders2_4E
	.align		8
        /*0120*/ 	.dword	_ZN34_INTERNAL_72fb9482_4_k_cu_8a30b0e16thrust24THRUST_300001_SM_1000_NS12placeholders2_5E
	.align		8
        /*0128*/ 	.dword	_ZN34_INTERNAL_72fb9482_4_k_cu_8a30b0e16thrust24THRUST_300001_SM_1000_NS12placeholders2_6E
	.align		8
        /*0130*/ 	.dword	_ZN34_INTERNAL_72fb9482_4_k_cu_8a30b0e16thrust24THRUST_300001_SM_1000_NS12placeholders2_7E
	.align		8
        /*0138*/ 	.dword	_ZN34_INTERNAL_72fb9482_4_k_cu_8a30b0e16thrust24THRUST_300001_SM_1000_NS12placeholders2_8E
	.align		8
        /*0140*/ 	.dword	_ZN34_INTERNAL_72fb9482_4_k_cu_8a30b0e16thrust24THRUST_300001_SM_1000_NS12placeholders2_9E
	.align		8
        /*0148*/ 	.dword	_ZN34_INTERNAL_72fb9482_4_k_cu_8a30b0e16thrust24THRUST_300001_SM_1000_NS12placeholders3_10E
	.align		8
        /*0150*/ 	.dword	_ZN34_INTERNAL_72fb9482_4_k_cu_8a30b0e16thrust24THRUST_300001_SM_1000_NS3seqE


//--------------------- .text._ZN3cub18CUB_300001_SM_10006detail11EmptyKernelIvEEvv --------------------------
	.section	.text._ZN3cub18CUB_300001_SM_10006detail11EmptyKernelIvEEvv,"ax",@progbits
	.align	128
        .global         _ZN3cub18CUB_300001_SM_10006detail11EmptyKernelIvEEvv
        .type           _ZN3cub18CUB_300001_SM_10006detail11EmptyKernelIvEEvv,@function
        .size           _ZN3cub18CUB_300001_SM_10006detail11EmptyKernelIvEEvv,(.L_x_56 - _ZN3cub18CUB_300001_SM_10006detail11EmptyKernelIvEEvv)
        .other          _ZN3cub18CUB_300001_SM_10006detail11EmptyKernelIvEEvv,@"STO_CUDA_ENTRY STV_DEFAULT"
_ZN3cub18CUB_300001_SM_10006detail11EmptyKernelIvEEvv:
.text._ZN3cub18CUB_300001_SM_10006detail11EmptyKernelIvEEvv:
[----:B------:R-:W-:Y:S01]  /*0000*/  LDC R1, c[0x0][0x37c] ;  /* 0x0000df00ff017b82 */ /* 0x000fe20000000800 */
[----:B------:R-:W-:Y:S05]  /*0010*/  EXIT ;  /* 0x000000000000794d */ /* 0x000fea0003800000 */
.L_x_0:
[----:B------:R-:W-:-:S00]  /*0020*/  BRA `(.L_x_0) ;  /* 0xfffffffc00fc7947 */ /* 0x000fc0000383ffff */
[----:B------:R-:W-:-:S00]  /*0030*/  NOP ;  /* 0x0000000000007918 */ /* 0x000fc00000000000 */
        /* <DEDUP_REMOVED lines=12> */
.L_x_56:


//--------------------- .text._Z15mutate_parallelPfii --------------------------
	.section	.text._Z15mutate_parallelPfii,"ax",@progbits
	.align	128
        .global         _Z15mutate_parallelPfii
        .type           _Z15mutate_parallelPfii,@function
        .size           _Z15mutate_parallelPfii,(.L_x_54 - _Z15mutate_parallelPfii)
        .other          _Z15mutate_parallelPfii,@"STO_CUDA_ENTRY STV_DEFAULT"
_Z15mutate_parallelPfii:
.text._Z15mutate_parallelPfii:
[----:B------:R-:W-:Y:S01]  /*0000*/  LDC R1, c[0x0][0x37c] ;  /* 0x0000df00ff017b82 */ /* 0x000fe20000000800 */
[----:B------:R-:W0:Y:S07]  /*0010*/  S2R R0, SR_TID.X ;  /* 0x0000000000007919 */ /* 0x000e2e0000002100 */
[----:B------:R-:W0:Y:S01]  /*0020*/  S2UR UR4, SR_CTAID.X ;  /* 0x00000000000479c3 */ /* 0x000e220000002500 */
[----:B------:R-:W-:Y:S01]  /*0030*/  BSSY.RECONVERGENT B0, `(.L_x_1) ;  /* 0x0000047000007945 */ /* 0x000fe20003800200 */
[----:B------:R-:W-:-:S06]  /*0040*/  IMAD.MOV.U32 R10, RZ, RZ, 0x1 ;  /* 0x00000001ff0a7424 */ /* 0x000fcc00078e00ff */
[----:B------:R-:W0:Y:S02]  /*0050*/  LDC R5, c[0x0][0x388] ;  /* 0x0000e200ff057b82 */ /* 0x000e240000000800 */
[----:B0-----:R-:W-:-:S05]  /*0060*/  IMAD R5, R5, UR4, R0 ;  /* 0x0000000405057c24 */ /* 0x001fca000f8e0200 */
[----:B------:R-:W-:Y:S02]  /*0070*/  ISETP.NE.AND P0, PT, R5, RZ, PT ;  /* 0x000000ff0500720c */ /* 0x000fe40003f05270 */
[----:B------:R-:W-:-:S11]  /*0080*/  SHF.R.S32.HI R4, RZ, 0x1f, R5 ;  /* 0x0000001fff047819 */ /* 0x000fd60000011405 */
[----:B------:R-:W-:Y:S05]  /*0090*/  @!P0 BRA `(.L_x_2) ;  /* 0x0000000400008947 */ /* 0x000fea0003800000 */
[----:B------:R-:W-:Y:S01]  /*00a0*/  HFMA2 R10, -RZ, RZ, 0, 5.9604644775390625e-08 ;  /* 0x00000001ff0a7431 */ /* 0x000fe200000001ff */
[----:B------:R-:W-:Y:S01]  /*00b0*/  BSSY.RECONVERGENT B1, `(.L_x_3) ;  /* 0x0000039000017945 */ /* 0x000fe20003800200 */
[----:B------:R-:W-:Y:S01]  /*00c0*/  IMAD.MOV.U32 R9, RZ, RZ, 0xbc8f ;  /* 0x0000bc8fff097424 */ /* 0x000fe200078e00ff */
[----:B------:R-:W-:Y:S01]  /*00d0*/  MOV R7, R4 ;  /* 0x0000000400077202 */ /* 0x000fe20000000f00 */
[----:B------:R-:W-:Y:S02]  /*00e0*/  IMAD.MOV.U32 R13, RZ, RZ, RZ ;  /* 0x000000ffff0d7224 */ /* 0x000fe400078e00ff */
[----:B------:R-:W-:Y:S02]  /*00f0*/  IMAD.MOV.U32 R8, RZ, RZ, RZ ;  /* 0x000000ffff087224 */ /* 0x000fe400078e00ff */
[----:B------:R-:W-:-:S07]  /*0100*/  IMAD.MOV.U32 R6, RZ, RZ, R5 ;  /* 0x000000ffff067224 */ /* 0x000fce00078e0005 */
.L_x_6:
[-C--:B------:R-:W-:Y:S01]  /*0110*/  IMAD R12, R13, R9.reuse, RZ ;  /* 0x000000090d0c7224 */ /* 0x080fe200078e02ff */
[----:B------:R-:W-:Y:S01]  /*0120*/  BSSY.RECONVERGENT B2, `(.L_x_4) ;  /* 0x000002b000027945 */ /* 0x000fe20003800200 */
[----:B------:R-:W-:-:S04]  /*0130*/  IMAD.WIDE.U32 R2, R9, R9, RZ ;  /* 0x0000000909027225 */ /* 0x000fc800078e00ff */
[----:B------:R-:W-:Y:S02]  /*0140*/  IMAD R11, R9, R13, R12 ;  /* 0x0000000d090b7224 */ /* 0x000fe400078e020c */
[----:B------:R-:W-:-:S04]  /*0150*/  IMAD.WIDE.U32 R16, R2, 0x3, RZ ;  /* 0x0000000302107825 */ /* 0x000fc800078e00ff */
[----:B------:R-:W-:Y:S01]  /*0160*/  IMAD.IADD R3, R3, 0x1, R11 ;  /* 0x0000000103037824 */ /* 0x000fe200078e020b */
[----:B------:R-:W-:-:S03]  /*0170*/  LOP3.LUT R11, R6, 0x1, RZ, 0xc0, !PT ;  /* 0x00000001060b7812 */ /* 0x000fc600078ec0ff */
[----:B------:R-:W-:Y:S01]  /*0180*/  IMAD.WIDE.U32 R14, R3, 0x3, RZ ;  /* 0x00000003030e7825 */ /* 0x000fe200078e00ff */
[----:B------:R-:W-:-:S04]  /*0190*/  ISETP.NE.U32.AND P1, PT, R11, 0x1, PT ;  /* 0x000000010b00780c */ /* 0x000fc80003f25070 */
[----:B------:R-:W-:Y:S01]  /*01a0*/  ISETP.NE.U32.AND.EX P1, PT, RZ, RZ, PT, P1 ;  /* 0x000000ffff00720c */ /* 0x000fe20003f25110 */
[----:B------:R-:W-:-:S04]  /*01b0*/  IMAD.WIDE.U32 R14, P0, R2, -0x7fffffff, R14 ;  /* 0x80000001020e7825 */ /* 0x000fc8000780000e */
[----:B------:R-:W-:Y:S01]  /*01c0*/  IMAD.X R19, RZ, RZ, RZ, P0 ;  /* 0x000000ffff137224 */ /* 0x000fe200000e06ff */
[----:B------:R-:W-:Y:S02]  /*01d0*/  IADD3 RZ, P0, PT, R17, R14, RZ ;  /* 0x0000000e11ff7210 */ /* 0x000fe40007f1e0ff */
[----:B------:R-:W-:-:S05]  /*01e0*/  MOV R18, R15 ;  /* 0x0000000f00127202 */ /* 0x000fca0000000f00 */
[----:B------:R-:W-:Y:S01]  /*01f0*/  IMAD.WIDE.U32.X R18, R3, -0x7fffffff, R18, P0 ;  /* 0x8000000103127825 */ /* 0x000fe200000e0412 */
[----:B------:R-:W-:-:S04]  /*0200*/  ISETP.GT.U32.AND P0, PT, R6, 0x1, PT ;  /* 0x000000010600780c */ /* 0x000fc80003f04070 */
[--C-:B------:R-:W-:Y:S02]  /*0210*/  SHF.R.U64 R11, R18, 0x1e, R19.reuse ;  /* 0x0000001e120b7819 */ /* 0x100fe40000001213 */
[----:B------:R-:W-:-:S03]  /*0220*/  SHF.R.U32.HI R12, RZ, 0x1e, R19 ;  /* 0x0000001eff0c7819 */ /* 0x000fc60000011613 */
[----:B------:R-:W-:-:S04]  /*0230*/  IMAD.WIDE.U32 R2, R11, -0x7fffffff, R2 ;  /* 0x800000010b027825 */ /* 0x000fc800078e0002 */
[----:B------:R-:W-:Y:S01]  /*0240*/  IMAD R12, R12, -0x7fffffff, RZ ;  /* 0x800000010c0c7824 */ /* 0x000fe200078e02ff */
[----:B------:R-:W-:Y:S06]  /*0250*/  @P1 BRA `(.L_x_5) ;  /* 0x00000000005c1947 */ /* 0x000fec0003800000 */
[-C--:B------:R-:W-:Y:S02]  /*0260*/  IMAD R14, R8, R9.reuse, RZ ;  /* 0x00000009080e7224 */ /* 0x080fe400078e02ff */
[----:B------:R-:W-:-:S04]  /*0270*/  IMAD.WIDE.U32 R8, R10, R9, RZ ;  /* 0x000000090a087225 */ /* 0x000fc800078e00ff */
[----:B------:R-:W-:-:S04]  /*0280*/  IMAD R13, R13, R10, R14 ;  /* 0x0000000a0d0d7224 */ /* 0x000fc800078e020e */
[----:B------:R-:W-:-:S04]  /*0290*/  IMAD.IADD R9, R9, 0x1, R13 ;  /* 0x0000000109097824 */ /* 0x000fc800078e020d */
[----:B------:R-:W-:-:S04]  /*02a0*/  IMAD.WIDE.U32 R14, R9, 0x5, RZ ;  /* 0x00000005090e7825 */ /* 0x000fc800078e00ff */
[----:B------:R-:W-:-:S04]  /*02b0*/  IMAD.WIDE.U32 R16, P1, R8, 0x2, R14 ;  /* 0x0000000208107825 */ /* 0x000fc8000782000e */
[----:B------:R-:W-:Y:S01]  /*02c0*/  IMAD.WIDE.U32 R14, R8, 0x5, RZ ;  /* 0x00000005080e7825 */ /* 0x000fe200078e00ff */
[----:B------:R-:W-:-:S03]  /*02d0*/  MOV R18, R17 ;  /* 0x0000001100127202 */ /* 0x000fc60000000f00 */
[----:B------:R-:W-:Y:S01]  /*02e0*/  IMAD.X R19, RZ, RZ, RZ, P1 ;  /* 0x000000ffff137224 */ /* 0x000fe200008e06ff */
[----:B------:R-:W-:-:S05]  /*02f0*/  IADD3 RZ, P1, PT, R15, R16, RZ ;  /* 0x000000100fff7210 */ /* 0x000fca0007f3e0ff */
[----:B------:R-:W-:-:S03]  /*0300*/  IMAD.WIDE.U32.X R14, R9, 0x2, R18, P1 ;  /* 0x00000002090e7825 */ /* 0x000fc600008e0412 */
[----:B------:R-:W-:-:S05]  /*0310*/  IADD3 R13, P1, PT, R8, -R14, RZ ;  /* 0x8000000e080d7210 */ /* 0x000fca0007f3e0ff */
[----:B------:R-:W-:-:S05]  /*0320*/  IMAD.X R10, R9, 0x1, ~R15, P1 ;  /* 0x00000001090a7824 */ /* 0x000fca00008e0e0f */
[--C-:B------:R-:W-:Y:S02]  /*0330*/  SHF.R.U64 R13, R13, 0x1, R10.reuse ;  /* 0x000000010d0d7819 */ /* 0x100fe4000000120a */
[----:B------:R-:W-:Y:S02]  /*0340*/  SHF.R.U32.HI R17, RZ, 0x1, R10 ;  /* 0x00000001ff117819 */ /* 0x000fe4000001160a */
[----:B------:R-:W-:-:S05]  /*0350*/  IADD3 R13, P1, PT, R13, R14, RZ ;  /* 0x0000000e0d0d7210 */ /* 0x000fca0007f3e0ff */
[----:B------:R-:W-:-:S05]  /*0360*/  IMAD.X R10, R17, 0x1, R15, P1 ;  /* 0x00000001110a7824 */ /* 0x000fca00008e060f */
[--C-:B------:R-:W-:Y:S02]  /*0370*/  SHF.R.U64 R13, R13, 0x1e, R10.reuse ;  /* 0x0000001e0d0d7819 */ /* 0x100fe4000000120a */
[----:B------:R-:W-:-:S03]  /*0380*/  SHF.R.U32.HI R10, RZ, 0x1e, R10 ;  /* 0x0000001eff0a7819 */ /* 0x000fc6000001160a */
[----:B------:R-:W-:-:S04]  /*0390*/  IMAD.WIDE.U32 R14, R13, -0x7fffffff, R8 ;  /* 0x800000010d0e7825 */ /* 0x000fc800078e0008 */
[----:B------:R-:W-:-:S05]  /*03a0*/  IMAD R10, R10, -0x7fffffff, RZ ;  /* 0x800000010a0a7824 */ /* 0x000fca00078e02ff */
[----:B------:R-:W-:Y:S02]  /*03b0*/  IADD3 R8, PT, PT, R15, -R13, R10 ;  /* 0x8000000d0f087210 */ /* 0x000fe40007ffe00a */
[----:B------:R-:W-:-:S07]  /*03c0*/  MOV R10, R14 ;  /* 0x0000000e000a7202 */ /* 0x000fce0000000f00 */
.L_x_5:
[----:B------:R-:W-:Y:S05]  /*03d0*/  BSYNC.RECONVERGENT B2 ;  /* 0x0000000000027941 */ /* 0x000fea0003800200 */
.L_x_4:
[----:B------:R-:W-:Y:S01]  /*03e0*/  ISETP.GT.U32.AND.EX P0, PT, R7, RZ, PT, P0 ;  /* 0x000000ff0700720c */ /* 0x000fe20003f04100 */
[----:B------:R-:W-:Y:S01]  /*03f0*/  IMAD.MOV.U32 R9, RZ, RZ, R2 ;  /* 0x000000ffff097224 */ /* 0x000fe200078e0002 */
[--C-:B------:R-:W-:Y:S02]  /*0400*/  SHF.R.U64 R6, R6, 0x1, R7.reuse ;  /* 0x0000000106067819 */ /* 0x100fe40000001207 */
[----:B------:R-:W-:Y:S02]  /*0410*/  SHF.R.U32.HI R7, RZ, 0x1, R7 ;  /* 0x00000001ff077819 */ /* 0x000fe40000011607 */
[----:B------:R-:W-:-:S07]  /*0420*/  IADD3 R13, PT, PT, R3, -R11, R12 ;  /* 0x8000000b030d7210 */ /* 0x000fce0007ffe00c */
[----:B------:R-:W-:Y:S05]  /*0430*/  @P0 BRA `(.L_x_6) ;  /* 0xfffffffc00340947 */ /* 0x000fea000383ffff */
[----:B------:R-:W-:Y:S05]  /*0440*/  BSYNC.RECONVERGENT B1 ;  /* 0x0000000000017941 */ /* 0x000fea0003800200 */
.L_x_3:
[----:B------:R-:W-:-:S04]  /*0450*/  IMAD.HI.U32 R3, R10, 0x3, RZ ;  /* 0x000000030a037827 */ /* 0x000fc800078e00ff */
[----:B------:R-:W-:-:S05]  /*0460*/  IMAD.IADD R2, R10, 0x1, -R3 ;  /* 0x000000010a027824 */ /* 0x000fca00078e0a03 */
[----:B------:R-:W-:-:S04]  /*0470*/  LEA.HI R2, R2, R3, RZ, 0x1f ;  /* 0x0000000302027211 */ /* 0x000fc800078ff8ff */
[----:B------:R-:W-:-:S05]  /*0480*/  SHF.R.U32.HI R3, RZ, 0x1e, R2 ;  /* 0x0000001eff037819 */ /* 0x000fca0000011602 */
[----:B------:R-:W-:-:S07]  /*0490*/  IMAD R10, R3, -0x7fffffff, R10 ;  /* 0x80000001030a7824 */ /* 0x000fce00078e020a */
.L_x_2:
[----:B------:R-:W-:Y:S05]  /*04a0*/  BSYNC.RECONVERGENT B0 ;  /* 0x0000000000007941 */ /* 0x000fea0003800200 */
.L_x_1:
[----:B------:R-:W0:Y:S02]  /*04b0*/  LDCU UR4, c[0x0][0x388] ;  /* 0x00007100ff0477ac */ /* 0x000e240008000800 */
[----:B0-----:R-:W-:-:S13]  /*04c0*/  ISETP.GE.U32.AND P0, PT, R0, UR4, PT ;  /* 0x0000000400007c0c */ /* 0x001fda000bf06070 */
[----:B------:R-:W-:Y:S05]  /*04d0*/  @P0 EXIT ;  /* 0x000000000000094d */ /* 0x000fea0003800000 */
[----:B------:R-:W-:Y:S01]  /*04e0*/  IMAD.HI.U32 R0, R10, -0x4370ec6f, RZ ;  /* 0xbc8f13910a007827 */ /* 0x000fe200078e00ff */
[----:B------:R-:W0:Y:S04]  /*04f0*/  LDCU UR4, c[0x0][0x38c] ;  /* 0x00007180ff0477ac */ /* 0x000e280008000800 */
[----:B------:R-:W-:-:S05]  /*0500*/  SHF.R.U32.HI R3, RZ, 0xf, R0 ;  /* 0x0000000fff037819 */ /* 0x000fca0000011600 */
[C---:B------:R-:W-:Y:S02]  /*0510*/  IMAD R10, R3.reuse, -0xadc8, R10 ;  /* 0xffff5238030a7824 */ /* 0x040fe400078e020a */
[----:B------:R-:W-:Y:S02]  /*0520*/  IMAD R3, R3, 0xd47, RZ ;  /* 0x00000d4703037824 */ /* 0x000fe400078e02ff */
[----:B------:R-:W-:-:S03]  /*0530*/  IMAD R10, R10, 0xbc8f, RZ ;  /* 0x0000bc8f0a0a7824 */ /* 0x000fc600078e02ff */
[----:B------:R-:W-:Y:S02]  /*0540*/  LOP3.LUT R7, R3, 0x7fffffff, RZ, 0x3c, !PT ;  /* 0x7fffffff03077812 */ /* 0x000fe400078e3cff */
[----:B------:R-:W-:-:S13]  /*0550*/  ISETP.GE.U32.AND P0, PT, R10, R3, PT ;  /* 0x000000030a00720c */ /* 0x000fda0003f06070 */
[----:B------:R-:W-:Y:S02]  /*0560*/  @P0 IADD3 R7, PT, PT, -R3, RZ, RZ ;  /* 0x000000ff03070210 */ /* 0x000fe40007ffe1ff */
[----:B0-----:R-:W-:-:S03]  /*0570*/  I2FP.F32.S32 R3, UR4 ;  /* 0x0000000400037c45 */ /* 0x001fc60008201400 */
[----:B------:R-:W-:-:S04]  /*0580*/  IMAD.IADD R7, R10, 0x1, R7 ;  /* 0x000000010a077824 */ /* 0x000fc800078e0207 */
[----:B------:R-:W-:-:S05]  /*0590*/  VIADD R0, R7, 0xffffffff ;  /* 0xffffffff07007836 */ /* 0x000fca0000000000 */
[----:B------:R-:W-:-:S05]  /*05a0*/  I2FP.F32.U32 R0, R0 ;  /* 0x0000000000007245 */ /* 0x000fca0000201000 */
[----:B------:R-:W-:-:S05]  /*05b0*/  FMUL R0, R0, 4.6566128730773925781e-10 ;  /* 0x3000000000007820 */ /* 0x000fca0000400000 */
[----:B------:R-:W-:-:S13]  /*05c0*/  FSETP.GEU.AND P0, PT, R0, R3, PT ;  /* 0x000000030000720b */ /* 0x000fda0003f0e000 */
[----:B------:R-:W-:Y:S05]  /*05d0*/  @P0 EXIT ;  /* 0x000000000000094d */ /* 0x000fea0003800000 */
[----:B------:R-:W-:Y:S01]  /*05e0*/  IMAD.HI.U32 R0, R7, -0x4370ec6f, RZ ;  /* 0xbc8f139107007827 */ /* 0x000fe200078e00ff */
[----:B------:R-:W-:Y:S04]  /*05f0*/  BSSY.RECONVERGENT B0, `(.L_x_7) ;  /* 0x0000039000007945 */ /* 0x000fe80003800200 */
[----:B------:R-:W-:-:S05]  /*0600*/  SHF.R.U32.HI R0, RZ, 0xf, R0 ;  /* 0x0000000fff007819 */ /* 0x000fca0000011600 */
[C---:B------:R-:W-:Y:S02]  /*0610*/  IMAD R2, R0.reuse, -0xadc8, R7 ;  /* 0xffff523800027824 */ /* 0x040fe400078e0207 */
[----:B------:R-:W-:Y:S02]  /*0620*/  IMAD R3, R0, 0xd47, RZ ;  /* 0x00000d4700037824 */ /* 0x000fe400078e02ff */
[----:B------:R-:W-:-:S03]  /*0630*/  IMAD R2, R2, 0xbc8f, RZ ;  /* 0x0000bc8f02027824 */ /* 0x000fc600078e02ff */
[----:B------:R-:W-:Y:S02]  /*0640*/  LOP3.LUT R7, R3, 0x7fffffff, RZ, 0x3c, !PT ;  /* 0x7fffffff03077812 */ /* 0x000fe400078e3cff */
[----:B------:R-:W-:-:S13]  /*0650*/  ISETP.GE.U32.AND P0, PT, R2, R3, PT ;  /* 0x000000030200720c */ /* 0x000fda0003f06070 */
[----:B------:R-:W-:Y:S01]  /*0660*/  @P0 IADD3 R7, PT, PT, -R3, RZ, RZ ;  /* 0x000000ff03070210 */ /* 0x000fe20007ffe1ff */
[----:B------:R-:W-:-:S04]  /*0670*/  HFMA2 R3, -RZ, RZ, 0.125, 0 ;  /* 0x30000000ff037431 */ /* 0x000fc800000001ff */
[----:B------:R-:W-:-:S04]  /*0680*/  IMAD.IADD R7, R2, 0x1, R7 ;  /* 0x0000000102077824 */ /* 0x000fc800078e0207 */
[----:B------:R-:W-:-:S05]  /*0690*/  VIADD R0, R7, 0xffffffff ;  /* 0xffffffff07007836 */ /* 0x000fca0000000000 */
[----:B------:R-:W-:-:S13]  /*06a0*/  ISETP.GT.U32.AND P1, PT, R0, 0x3ffffffe, PT ;  /* 0x3ffffffe0000780c */ /* 0x000fda0003f24070 */
[----:B------:R-:W-:-:S04]  /*06b0*/  @P1 IADD3 R0, PT, PT, -R7, 0x7ffffffe, RZ ;  /* 0x7ffffffe07001810 */ /* 0x000fc80007ffe1ff */
[----:B------:R-:W-:-:S05]  /*06c0*/  I2FP.F32.U32 R0, R0 ;  /* 0x0000000000007245 */ /* 0x000fca0000201000 */
[----:B------:R-:W-:-:S04]  /*06d0*/  FFMA R0, R0, R3, 2.3283064365386962891e-10 ;  /* 0x2f80000000007423 */ /* 0x000fc80000000003 */
[----:B------:R-:W-:Y:S01]  /*06e0*/  FADD R6, R0, R0 ;  /* 0x0000000000067221 */ /* 0x000fe20000000000 */
[----:B------:R-:W-:-:S03]  /*06f0*/  IMAD.MOV.U32 R0, RZ, RZ, 0x3fb504f3 ;  /* 0x3fb504f3ff007424 */ /* 0x000fc600078e00ff */
[C---:B------:R-:W-:Y:S01]  /*0700*/  FADD R3, -R6.reuse, 2 ;  /* 0x4000000006037421 */ /* 0x040fe20000000100 */
[----:B------:R-:W-:Y:S02]  /*0710*/  FSETP.GTU.AND P0, PT, R6, 1.996600031852722168, PT ;  /* 0x3fff90970600780b */ /* 0x000fe40003f0c000 */
[----:B------:R-:W-:Y:S02]  /*0720*/  FSEL R0, R0, -1.4142135381698608398, P1 ;  /* 0xbfb504f300007808 */ /* 0x000fe40000800000 */
[----:B------:R-:W-:-:S13]  /*0730*/  FSETP.LTU.OR P0, PT, R6, 0.0034000000450760126114, P0 ;  /* 0x3b5ed2890600780b */ /* 0x000fda0000709400 */
[----:B------:R-:W-:Y:S05]  /*0740*/  @P0 BRA `(.L_x_8) ;  /* 0x0000000000380947 */ /* 0x000fea0003800000 */
[----:B------:R-:W-:Y:S01]  /*0750*/  FMUL R2, R6, R3 ;  /* 0x0000000306027220 */ /* 0x000fe20000400000 */
[----:B------:R-:W-:-:S05]  /*0760*/  IMAD.MOV.U32 R3, RZ, RZ, 0x2f8a6370 ;  /* 0x2f8a6370ff037424 */ /* 0x000fca00078e00ff */
[----:B------:R-:W0:Y:S02]  /*0770*/  MUFU.LG2 R2, R2 ;  /* 0x0000000200027308 */ /* 0x000e240000000c00 */
[----:B0-----:R-:W-:-:S04]  /*0780*/  FFMA R3, R2, R3, 9.4274286155382469587e-09 ;  /* 0x3221f64502037423 */ /* 0x001fc80000000003 */
[----:B------:R-:W-:-:S04]  /*0790*/  FFMA R3, -R2, R3, -1.2054752573931182269e-07 ;  /* 0xb4016fda02037423 */ /* 0x000fc80000000103 */
[----:B------:R-:W-:-:S04]  /*07a0*/  FFMA R3, -R2, R3, 2.1697005081477982458e-07 ;  /* 0x3468f84602037423 */ /* 0x000fc80000000103 */
[----:B------:R-:W-:-:S04]  /*07b0*/  FFMA R3, -R2, R3, 8.0621484812581911683e-06 ;  /* 0x370742aa02037423 */ /* 0x000fc80000000103 */
[----:B------:R-:W-:-:S04]  /*07c0*/  FFMA R3, -R2, R3, -3.1675492209615185857e-05 ;  /* 0xb804db4d02037423 */ /* 0x000fc80000000103 */
[----:B------:R-:W-:-:S04]  /*07d0*/  FFMA R3, -R2, R3, -0.00077436311403289437294 ;  /* 0xba4afea102037423 */ /* 0x000fc80000000103 */
[----:B------:R-:W-:-:S04]  /*07e0*/  FFMA R3, -R2, R3, 0.0055465879850089550018 ;  /* 0x3bb5c02702037423 */ /* 0x000fc80000000103 */
[----:B------:R-:W-:-:S04]  /*07f0*/  FFMA R3, -R2, R3, 0.16082023084163665771 ;  /* 0x3e24ae0f02037423 */ /* 0x000fc80000000103 */
[----:B------:R-:W-:-:S04]  /*0800*/  FFMA R3, -R2, R3, 0.88622689247131347656 ;  /* 0x3f62dfc402037423 */ /* 0x000fc80000000103 */
[----:B------:R-:W-:Y:S01]  /*0810*/  FFMA R11, -R6, R3, R3 ;  /* 0x00000003060b7223 */ /* 0x000fe20000000103 */
[----:B------:R-:W-:Y:S06]  /*0820*/  BRA `(.L_x_9) ;  /* 0x0000000000547947 */ /* 0x000fec0003800000 */
.L_x_8:
[----:B------:R-:W-:Y:S02]  /*0830*/  FSETP.GT.AND P0, PT, R6, 1, PT ;  /* 0x3f8000000600780b */ /* 0x000fe40003f04000 */
[----:B------:R-:W-:Y:S02]  /*0840*/  MOV R7, 0x427c73f1 ;  /* 0x427c73f100077802 */ /* 0x000fe40000000f00 */
[----:B------:R-:W-:-:S04]  /*0850*/  FSEL R2, R3, R6, P0 ;  /* 0x0000000603027208 */ /* 0x000fc80000000000 */
[----:B------:R-:W-:-:S13]  /*0860*/  FSETP.GEU.AND P1, PT, |R2|, 1.175494350822287508e-38, PT ;  /* 0x008000000200780b */ /* 0x000fda0003f2e200 */
[----:B------:R-:W-:-:S04]  /*0870*/  @!P1 FMUL R2, R2, 16777216 ;  /* 0x4b80000002029820 */ /* 0x000fc80000400000 */
[----:B------:R-:W0:Y:S02]  /*0880*/  MUFU.LG2 R3, R2 ;  /* 0x0000000200037308 */ /* 0x000e240000000c00 */
[----:B0-----:R-:W-:-:S06]  /*0890*/  @!P1 FADD R3, R3, -24 ;  /* 0xc1c0000003039421 */ /* 0x001fcc0000000000 */
[----:B------:R-:W0:Y:S01]  /*08a0*/  MUFU.RSQ R6, -R3 ;  /* 0x8000000300067308 */ /* 0x000e220000001400 */
[C---:B------:R-:W-:Y:S01]  /*08b0*/  FSETP.NEU.AND P1, PT, R3.reuse, -INF , PT ;  /* 0xff8000000300780b */ /* 0x040fe20003f2d000 */
[----:B0-----:R-:W-:Y:S01]  /*08c0*/  FFMA R7, R6, -R7, 127.48468780517578125 ;  /* 0x42fef82906077423 */ /* 0x001fe20000000807 */
[----:B------:R-:W-:-:S03]  /*08d0*/  FMUL R8, R3, -R6 ;  /* 0x8000000603087220 */ /* 0x000fc60000400000 */
[----:B------:R-:W-:Y:S02]  /*08e0*/  FFMA R7, R6, R7, -114.105682373046875 ;  /* 0xc2e4361c06077423 */ /* 0x000fe40000000007 */
[----:B------:R-:W-:Y:S02]  /*08f0*/  FSEL R8, R8, +INF , P1 ;  /* 0x7f80000008087808 */ /* 0x000fe40000800000 */
[----:B------:R-:W-:Y:S02]  /*0900*/  FFMA R7, R6, R7, 60.325786590576171875 ;  /* 0x42714d9b06077423 */ /* 0x000fe40000000007 */
[----:B------:R-:W-:Y:S02]  /*0910*/  FSEL R8, -R8, R8, P0 ;  /* 0x0000000808087208 */ /* 0x000fe40000000100 */
[----:B------:R-:W-:-:S04]  /*0920*/  FFMA R7, R6, R7, -21.789892196655273438 ;  /* 0xc1ae51b306077423 */ /* 0x000fc80000000007 */
[----:B------:R-:W-:-:S04]  /*0930*/  FFMA R7, R6, R7, 6.4674091339111328125 ;  /* 0x40cef50406077423 */ /* 0x000fc80000000007 */
[----:B------:R-:W-:-:S04]  /*0940*/  FFMA R7, R6, R7, -1.8329473733901977539 ;  /* 0xbfea9e0506077423 */ /* 0x000fc80000000007 */
[----:B------:R-:W-:-:S04]  /*0950*/  FFMA R7, R6, R7, -0.030327774584293365479 ;  /* 0xbcf871f406077423 */ /* 0x000fc80000000007 */
[----:B------:R-:W-:-:S04]  /*0960*/  FFMA R7, R6, R7, 0.8328774571418762207 ;  /* 0x3f55377506077423 */ /* 0x000fc80000000007 */
[----:B------:R-:W-:-:S07]  /*0970*/  FMUL R11, R7, R8 ;  /* 0x00000008070b7220 */ /* 0x000fce0000400000 */
.L_x_9:
[----:B------:R-:W-:Y:S05]  /*0980*/  BSYNC.RECONVERGENT B0 ;  /* 0x0000000000007941 */ /* 0x000fea0003800200 */
.L_x_7:
[----:B------:R-:W0:Y:S01]  /*0990*/  MUFU.RCP64H R3, 5 ;  /* 0x4014000000037908 */ /* 0x000e220000001800 */
[----:B------:R-:W-:Y:S01]  /*09a0*/  IMAD.MOV.U32 R8, RZ, RZ, 0x0 ;  /* 0x00000000ff087424 */ /* 0x000fe200078e00ff */
[----:B------:R-:W-:Y:S01]  /*09b0*/  MOV R2, 0x1 ;  /* 0x0000000100027802 */ /* 0x000fe20000000f00 */
[----:B------:R-:W-:Y:S02]  /*09c0*/  IMAD.MOV.U32 R9, RZ, RZ, 0x40140000 ;  /* 0x40140000ff097424 */ /* 0x000fe400078e00ff */
[----:B------:R-:W-:Y:S01]  /*09d0*/  FFMA R0, R0, R11, RZ ;  /* 0x0000000b00007223 */ /* 0x000fe200000000ff */
[----:B------:R-:W1:Y:S01]  /*09e0*/  LDCU.64 UR4, c[0x0][0x358] ;  /* 0x00006b00ff0477ac */ /* 0x000e620008000a00 */
[----:B------:R-:W-:Y:S02]  /*09f0*/  BSSY.RECONVERGENT B0, `(.L_x_10) ;  /* 0x0000012000007945 */ /* 0x000fe40003800200 */
[----:B------:R-:W2:Y:S01]  /*0a00*/  F2F.F64.F32 R12, R0 ;  /* 0x00000000000c7310 */ /* 0x000ea20000201800 */
[----:B0-----:R-:W-:Y:S01]  /*0a10*/  DFMA R6, R2, -R8, 1 ;  /* 0x3ff000000206742b */ /* 0x001fe20000000808 */
[----:B--2---:R-:W-:-:S07]  /*0a20*/  FSETP.GEU.AND P1, PT, |R13|, 6.5827683646048100446e-37, PT ;  /* 0x036000000d00780b */ /* 0x004fce0003f2e200 */
[----:B------:R-:W-:-:S08]  /*0a30*/  DFMA R6, R6, R6, R6 ;  /* 0x000000060606722b */ /* 0x000fd00000000006 */
[----:B------:R-:W-:-:S08]  /*0a40*/  DFMA R6, R2, R6, R2 ;  /* 0x000000060206722b */ /* 0x000fd00000000002 */
[----:B------:R-:W-:-:S08]  /*0a50*/  DFMA R2, R6, -R8, 1 ;  /* 0x3ff000000602742b */ /* 0x000fd00000000808 */
[----:B------:R-:W-:-:S08]  /*0a60*/  DFMA R2, R6, R2, R6 ;  /* 0x000000020602722b */ /* 0x000fd00000000006 */
[----:B------:R-:W-:-:S08]  /*0a70*/  DMUL R6, R12, R2 ;  /* 0x000000020c067228 */ /* 0x000fd00000000000 */
[----:B------:R-:W-:-:S08]  /*0a80*/  DFMA R8, R6, -5, R12 ;  /* 0xc01400000608782b */ /* 0x000fd0000000000c */
[----:B------:R-:W-:-:S10]  /*0a90*/  DFMA R2, R2, R8, R6 ;  /* 0x000000080202722b */ /* 0x000fd40000000006 */
[----:B------:R-:W-:-:S05]  /*0aa0*/  FFMA R6, RZ, 2.3125, R3 ;  /* 0x40140000ff067823 */ /* 0x000fca0000000003 */
[----:B------:R-:W-:-:S13]  /*0ab0*/  FSETP.GT.AND P0, PT, |R6|, 1.469367938527859385e-39, PT ;  /* 0x001000000600780b */ /* 0x000fda0003f04200 */
[----:B-1----:R-:W-:Y:S05]  /*0ac0*/  @P0 BRA P1, `(.L_x_11) ;  /* 0x0000000000100947 */ /* 0x002fea0000800000 */
[----:B------:R-:W-:-:S07]  /*0ad0*/  MOV R0, 0xaf0 ;  /* 0x00000af000007802 */ /* 0x000fce0000000f00 */
[----:B------:R-:W-:Y:S05]  /*0ae0*/  CALL.REL.NOINC `($__internal_0_$__cuda_sm20_div_rn_f64_full) ;  /* 0x0000000000387944 */ /* 0x000fea0003c00000 */
[----:B------:R-:W-:Y:S02]  /*0af0*/  IMAD.MOV.U32 R2, RZ, RZ, R12 ;  /* 0x000000ffff027224 */ /* 0x000fe400078e000c */
[----:B------:R-:W-:-:S07]  /*0b00*/  IMAD.MOV.U32 R3, RZ, RZ, R13 ;  /* 0x000000ffff037224 */ /* 0x000fce00078e000d */
.L_x_11:
[----:B------:R-:W-:Y:S05]  /*0b10*/  BSYNC.RECONVERGENT B0 ;  /* 0x0000000000007941 */ /* 0x000fea0003800200 */
.L_x_10:
[----:B------:R-:W0:Y:S02]  /*0b20*/  LDCU.64 UR6, c[0x0][0x380] ;  /* 0x00007000ff0677ac */ /* 0x000e240008000a00 */
[----:B0-----:R-:W-:-:S04]  /*0b30*/  LEA R6, P0, R5, UR6, 0x2 ;  /* 0x0000000605067c11 */ /* 0x001fc8000f8010ff */
[----:B------:R-:W-:-:S05]  /*0b40*/  LEA.HI.X R7, R5, UR7, R4, 0x2, P0 ;  /* 0x0000000705077c11 */ /* 0x000fca00080f1404 */
[----:B------:R-:W2:Y:S02]  /*0b50*/  LDG.E R0, desc[UR4][R6.64] ;  /* 0x0000000406007981 */ /* 0x000ea4000c1e1900 */
[----:B--2---:R-:W0:Y:S02]  /*0b60*/  F2F.F64.F32 R4, R0 ;  /* 0x0000000000047310 */ /* 0x004e240000201800 */
[----:B0-----:R-:W-:-:S10]  /*0b70*/  DADD R4, R4, R2 ;  /* 0x0000000004047229 */ /* 0x001fd40000000002 */
[----:B------:R-:W0:Y:S02]  /*0b80*/  F2F.F32.F64 R4, R4 ;  /* 0x0000000400047310 */ /* 0x000e240000301000 */
[----:B0-----:R-:W-:-:S04]  /*0b90*/  FMNMX R2, R4, -1, !PT ;  /* 0xbf80000004027809 */ /* 0x001fc80007800000 */
[----:B------:R-:W-:-:S05]  /*0ba0*/  FMNMX R3, R2, 1, PT ;  /* 0x3f80000002037809 */ /* 0x000fca0003800000 */
[----:B------:R-:W-:Y:S01]  /*0bb0*/  STG.E desc[UR4][R6.64], R3 ;  /* 0x0000000306007986 */ /* 0x000fe2000c101904 */
[----:B------:R-:W-:Y:S05]  /*0bc0*/  EXIT ;  /* 0x000000000000794d */ /* 0x000fea0003800000 */
        .weak           $__internal_0_$__cuda_sm20_div_rn_f64_full
        .type           $__internal_0_$__cuda_sm20_div_rn_f64_full,@function
        .size           $__internal_0_$__cuda_sm20_div_rn_f64_full,(.L_x_54 - $__internal_0_$__cuda_sm20_div_rn_f64_full)
$__internal_0_$__cuda_sm20_div_rn_f64_full:
[----:B------:R-:W-:Y:S01]  /*0bd0*/  IMAD.MOV.U32 R7, RZ, RZ, 0x3ff40000 ;  /* 0x3ff40000ff077424 */ /* 0x000fe200078e00ff */
[----:B------:R-:W-:Y:S01]  /*0be0*/  MOV R6, 0x0 ;  /* 0x0000000000067802 */ /* 0x000fe20000000f00 */
[----:B------:R-:W-:Y:S01]  /*0bf0*/  IMAD.MOV.U32 R8, RZ, RZ, 0x1 ;  /* 0x00000001ff087424 */ /* 0x000fe200078e00ff */
[----:B------:R-:W-:Y:S01]  /*0c00*/  MOV R2, R12 ;  /* 0x0000000c00027202 */ /* 0x000fe20000000f00 */
[----:B------:R-:W0:Y:S01]  /*0c10*/  MUFU.RCP64H R9, R7 ;  /* 0x0000000700097308 */ /* 0x000e220000001800 */
[----:B------:R-:W-:Y:S01]  /*0c20*/  IMAD.MOV.U32 R3, RZ, RZ, R13 ;  /* 0x000000ffff037224 */ /* 0x000fe200078e000d */
[----:B------:R-:W-:Y:S01]  /*0c30*/  MOV R19, 0x40100000 ;  /* 0x4010000000137802 */ /* 0x000fe20000000f00 */
[----:B------:R-:W-:Y:S01]  /*0c40*/  IMAD.MOV.U32 R13, RZ, RZ, 0x1ca00000 ;  /* 0x1ca00000ff0d7424 */ /* 0x000fe200078e00ff */
[----:B------:R-:W-:Y:S02]  /*0c50*/  BSSY.RECONVERGENT B1, `(.L_x_12) ;  /* 0x0000045000017945 */ /* 0x000fe40003800200 */
[----:B------:R-:W-:Y:S01]  /*0c60*/  FSETP.GEU.AND P1, PT, |R3|, 1.469367938527859385e-39, PT ;  /* 0x001000000300780b */ /* 0x000fe20003f2e200 */
[----:B------:R-:W-:Y:S01]  /*0c70*/  VIADD R21, R19, 0xffffffff ;  /* 0xffffffff13157836 */ /* 0x000fe20000000000 */
[----:B------:R-:W-:-:S04]  /*0c80*/  LOP3.LUT R12, R3, 0x7ff00000, RZ, 0xc0, !PT ;  /* 0x7ff00000030c7812 */ /* 0x000fc800078ec0ff */
[----:B------:R-:W-:Y:S01]  /*0c90*/  ISETP.GE.U32.AND P0, PT, R12, 0x40100000, PT ;  /* 0x401000000c00780c */ /* 0x000fe20003f06070 */
[----:B------:R-:W-:-:S03]  /*0ca0*/  IMAD.MOV.U32 R18, RZ, RZ, R12 ;  /* 0x000000ffff127224 */ /* 0x000fc600078e000c */
[----:B------:R-:W-:Y:S01]  /*0cb0*/  SEL R13, R13, 0x63400000, !P0 ;  /* 0x634000000d0d7807 */ /* 0x000fe20004000000 */
[----:B0-----:R-:W-:-:S08]  /*0cc0*/  DFMA R10, R8, -R6, 1 ;  /* 0x3ff00000080a742b */ /* 0x001fd00000000806 */
[----:B------:R-:W-:-:S08]  /*0cd0*/  DFMA R10, R10, R10, R10 ;  /* 0x0000000a0a0a722b */ /* 0x000fd0000000000a */
[----:B------:R-:W-:Y:S01]  /*0ce0*/  DFMA R14, R8, R10, R8 ;  /* 0x0000000a080e722b */ /* 0x000fe20000000008 */
[C-C-:B------:R-:W-:Y:S02]  /*0cf0*/  @!P1 LOP3.LUT R10, R13.reuse, 0x80000000, R3.reuse, 0xf8, !PT ;  /* 0x800000000d0a9812 */ /* 0x140fe400078ef803 */
[----:B------:R-:W-:Y:S02]  /*0d00*/  LOP3.LUT R9, R13, 0x800fffff, R3, 0xf8, !PT ;  /* 0x800fffff0d097812 */ /* 0x000fe400078ef803 */
[----:B------:R-:W-:Y:S01]  /*0d10*/  @!P1 LOP3.LUT R11, R10, 0x100000, RZ, 0xfc, !PT ;  /* 0x001000000a0b9812 */ /* 0x000fe200078efcff */
[----:B------:R-:W-:Y:S01]  /*0d20*/  @!P1 IMAD.MOV.U32 R10, RZ, RZ, RZ ;  /* 0x000000ffff0a9224 */ /* 0x000fe200078e00ff */
[----:B------:R-:W-:Y:S01]  /*0d30*/  MOV R8, R2 ;  /* 0x0000000200087202 */ /* 0x000fe20000000f00 */
[----:B------:R-:W-:-:S05]  /*0d40*/  DFMA R16, R14, -R6, 1 ;  /* 0x3ff000000e10742b */ /* 0x000fca0000000806 */
[----:B------:R-:W-:-:S03]  /*0d50*/  @!P1 DFMA R8, R8, 2, -R10 ;  /* 0x400000000808982b */ /* 0x000fc6000000080a */
[----:B------:R-:W-:-:S07]  /*0d60*/  DFMA R10, R14, R16, R14 ;  /* 0x000000100e0a722b */ /* 0x000fce000000000e */
[----:B------:R-:W-:Y:S01]  /*0d70*/  @!P1 LOP3.LUT R18, R9, 0x7ff00000, RZ, 0xc0, !PT ;  /* 0x7ff0000009129812 */ /* 0x000fe200078ec0ff */
[----:B------:R-:W-:-:S04]  /*0d80*/  DMUL R16, R10, R8 ;  /* 0x000000080a107228 */ /* 0x000fc80000000000 */
[----:B------:R-:W-:-:S04]  /*0d90*/  VIADD R20, R18, 0xffffffff ;  /* 0xffffffff12147836 */ /* 0x000fc80000000000 */
[----:B------:R-:W-:Y:S01]  /*0da0*/  DFMA R14, R16, -R6, R8 ;  /* 0x80000006100e722b */ /* 0x000fe20000000008 */
[----:B------:R-:W-:-:S04]  /*0db0*/  ISETP.GT.U32.AND P0, PT, R20, 0x7feffffe, PT ;  /* 0x7feffffe1400780c */ /* 0x000fc80003f04070 */
[----:B------:R-:W-:-:S03]  /*0dc0*/  ISETP.GT.U32.OR P0, PT, R21, 0x7feffffe, P0 ;  /* 0x7feffffe1500780c */ /* 0x000fc60000704470 */
[----:B------:R-:W-:-:S10]  /*0dd0*/  DFMA R10, R10, R14, R16 ;  /* 0x0000000e0a0a722b */ /* 0x000fd40000000010 */
[----:B------:R-:W-:Y:S05]  /*0de0*/  @P0 BRA `(.L_x_13) ;  /* 0x0000000000680947 */ /* 0x000fea0003800000 */
[----:B------:R-:W-:Y:S02]  /*0df0*/  MOV R3, 0x40100000 ;  /* 0x4010000000037802 */ /* 0x000fe40000000f00 */
[----:B------:R-:W-:Y:S02]  /*0e00*/  MOV R2, RZ ;  /* 0x000000ff00027202 */ /* 0x000fe40000000f00 */
[----:B------:R-:W-:-:S04]  /*0e10*/  VIADDMNMX R12, R12, -R3, 0xb9600000, !PT ;  /* 0xb96000000c0c7446 */ /* 0x000fc80007800903 */
[----:B------:R-:W-:-:S05]  /*0e20*/  VIMNMX R12, PT, PT, R12, 0x46a00000, PT ;  /* 0x46a000000c0c7848 */ /* 0x000fca0003fe0100 */
[----:B------:R-:W-:-:S04]  /*0e30*/  IMAD.IADD R14, R12, 0x1, -R13 ;  /* 0x000000010c0e7824 */ /* 0x000fc800078e0a0d */
[----:B------:R-:W-:-:S06]  /*0e40*/  VIADD R3, R14, 0x7fe00000 ;  /* 0x7fe000000e037836 */ /* 0x000fcc0000000000 */
[----:B------:R-:W-:-:S10]  /*0e50*/  DMUL R12, R10, R2 ;  /* 0x000000020a0c7228 */ /* 0x000fd40000000000 */
[----:B------:R-:W-:-:S13]  /*0e60*/  FSETP.GTU.AND P0, PT, |R13|, 1.469367938527859385e-39, PT ;  /* 0x001000000d00780b */ /* 0x000fda0003f0c200 */
[----:B------:R-:W-:Y:S05]  /*0e70*/  @P0 BRA `(.L_x_14) ;  /* 0x0000000000880947 */ /* 0x000fea0003800000 */
[----:B------:R-:W-:-:S10]  /*0e80*/  DFMA R6, R10, -R6, R8 ;  /* 0x800000060a06722b */ /* 0x000fd40000000008 */
[C---:B------:R-:W-:Y:S02]  /*0e90*/  FSETP.NEU.AND P0, PT, R7.reuse, RZ, PT ;  /* 0x000000ff0700720b */ /* 0x040fe40003f0d000 */
[----:B------:R-:W-:-:S04]  /*0ea0*/  LOP3.LUT R2, R7, 0x40140000, RZ, 0x3c, !PT ;  /* 0x4014000007027812 */ /* 0x000fc800078e3cff */
[----:B------:R-:W-:Y:S01]  /*0eb0*/  LOP3.LUT R9, R2, 0x80000000, RZ, 0xc0, !PT ;  /* 0x8000000002097812 */ /* 0x000fe200078ec0ff */
[----:B------:R-:W-:-:S03]  /*0ec0*/  IMAD.MOV.U32 R2, RZ, RZ, RZ ;  /* 0x000000ffff027224 */ /* 0x000fc600078e00ff */
[----:B------:R-:W-:-:S03]  /*0ed0*/  LOP3.LUT R3, R9, R3, RZ, 0xfc, !PT ;  /* 0x0000000309037212 */ /* 0x000fc600078efcff */
[----:B------:R-:W-:Y:S05]  /*0ee0*/  @!P0 BRA `(.L_x_14) ;  /* 0x00000000006c8947 */ /* 0x000fea0003800000 */
[----:B------:R-:W-:Y:S01]  /*0ef0*/  IMAD.MOV R7, RZ, RZ, -R14 ;  /* 0x000000ffff077224 */ /* 0x000fe200078e0a0e */
[----:B------:R-:W-:Y:S01]  /*0f00*/  MOV R6, RZ ;  /* 0x000000ff00067202 */ /* 0x000fe20000000f00 */
[----:B------:R-:W-:-:S05]  /*0f10*/  DMUL.RP R2, R10, R2 ;  /* 0x000000020a027228 */ /* 0x000fca0000008000 */
[----:B------:R-:W-:-:S05]  /*0f20*/  DFMA R6, R12, -R6, R10 ;  /* 0x800000060c06722b */ /* 0x000fca000000000a */
[----:B------:R-:W-:Y:S02]  /*0f30*/  LOP3.LUT R9, R3, R9, RZ, 0x3c, !PT ;  /* 0x0000000903097212 */ /* 0x000fe400078e3cff */
[----:B------:R-:W-:-:S04]  /*0f40*/  IADD3 R6, PT, PT, -R14, -0x43300000, RZ ;  /* 0xbcd000000e067810 */ /* 0x000fc80007ffe1ff */
[----:B------:R-:W-:-:S04]  /*0f50*/  FSETP.NEU.AND P0, PT, |R7|, R6, PT ;  /* 0x000000060700720b */ /* 0x000fc80003f0d200 */
[----:B------:R-:W-:Y:S02]  /*0f60*/  FSEL R12, R2, R12, !P0 ;  /* 0x0000000c020c7208 */ /* 0x000fe40004000000 */
[----:B------:R-:W-:Y:S01]  /*0f70*/  FSEL R13, R9, R13, !P0 ;  /* 0x0000000d090d7208 */ /* 0x000fe20004000000 */
[----:B------:R-:W-:Y:S06]  /*0f80*/  BRA `(.L_x_14) ;  /* 0x0000000000447947 */ /* 0x000fec0003800000 */
.L_x_13:
[----:B------:R-:W-:-:S14]  /*0f90*/  DSETP.NAN.AND P0, PT, R2, R2, PT ;  /* 0x000000020200722a */ /* 0x000fdc0003f08000 */
[----:B------:R-:W-:Y:S05]  /*0fa0*/  @P0 BRA `(.L_x_15) ;  /* 0x0000000000340947 */ /* 0x000fea0003800000 */
[----:B------:R-:W-:Y:S01]  /*0fb0*/  ISETP.NE.AND P0, PT, R18, R19, PT ;  /* 0x000000131200720c */ /* 0x000fe20003f05270 */
[----:B------:R-:W-:Y:S02]  /*0fc0*/  IMAD.MOV.U32 R12, RZ, RZ, 0x0 ;  /* 0x00000000ff0c7424 */ /* 0x000fe400078e00ff */
[----:B------:R-:W-:-:S10]  /*0fd0*/  IMAD.MOV.U32 R13, RZ, RZ, -0x80000 ;  /* 0xfff80000ff0d7424 */ /* 0x000fd400078e00ff */
[----:B------:R-:W-:Y:S05]  /*0fe0*/  @!P0 BRA `(.L_x_14) ;  /* 0x00000000002c8947 */ /* 0x000fea0003800000 */
[----:B------:R-:W-:Y:S02]  /*0ff0*/  ISETP.NE.AND P0, PT, R18, 0x7ff00000, PT ;  /* 0x7ff000001200780c */ /* 0x000fe40003f05270 */
[----:B------:R-:W-:Y:S02]  /*1000*/  LOP3.LUT R2, R3, 0x40140000, RZ, 0x3c, !PT ;  /* 0x4014000003027812 */ /* 0x000fe400078e3cff */
[----:B------:R-:W-:Y:S02]  /*1010*/  ISETP.EQ.OR P0, PT, R19, RZ, !P0 ;  /* 0x000000ff1300720c */ /* 0x000fe40004702670 */
[----:B------:R-:W-:-:S11]  /*1020*/  LOP3.LUT R13, R2, 0x80000000, RZ, 0xc0, !PT ;  /* 0x80000000020d7812 */ /* 0x000fd600078ec0ff */
[----:B------:R-:W-:Y:S02]  /*1030*/  @P0 LOP3.LUT R2, R13, 0x7ff00000, RZ, 0xfc, !PT ;  /* 0x7ff000000d020812 */ /* 0x000fe400078efcff */
[----:B------:R-:W-:Y:S01]  /*1040*/  @!P0 MOV R12, RZ ;  /* 0x000000ff000c8202 */ /* 0x000fe20000000f00 */
[----:B------:R-:W-:Y:S02]  /*1050*/  @P0 IMAD.MOV.U32 R12, RZ, RZ, RZ ;  /* 0x000000ffff0c0224 */ /* 0x000fe400078e00ff */
[----:B------:R-:W-:Y:S01]  /*1060*/  @P0 IMAD.MOV.U32 R13, RZ, RZ, R2 ;  /* 0x000000ffff0d0224 */ /* 0x000fe200078e0002 */
[----:B------:R-:W-:Y:S06]  /*1070*/  BRA `(.L_x_14) ;  /* 0x0000000000087947 */ /* 0x000fec0003800000 */
.L_x_15:
[----:B------:R-:W-:Y:S02]  /*1080*/  LOP3.LUT R13, R3, 0x80000, RZ, 0xfc, !PT ;  /* 0x00080000030d7812 */ /* 0x000fe400078efcff */
[----:B------:R-:W-:-:S07]  /*1090*/  MOV R12, R2 ;  /* 0x00000002000c7202 */ /* 0x000fce0000000f00 */
.L_x_14:
[----:B------:R-:W-:Y:S05]  /*10a0*/  BSYNC.RECONVERGENT B1 ;  /* 0x0000000000017941 */ /* 0x000fea0003800200 */
.L_x_12:
[----:B------:R-:W-:Y:S02]  /*10b0*/  HFMA2 R3, -RZ, RZ, 0, 0 ;  /* 0x00000000ff037431 */ /* 0x000fe400000001ff */
[----:B------:R-:W-:-:S04]  /*10c0*/  IMAD.MOV.U32 R2, RZ, RZ, R0 ;  /* 0x000000ffff027224 */ /* 0x000fc800078e0000 */
[----:B------:R-:W-:Y:S05]  /*10d0*/  RET.REL.NODEC R2 `(_Z15mutate_parallelPfii) ;  /* 0xffffffec02c87950 */ /* 0x000fea0003c3ffff */
.L_x_16:
        /* <DEDUP_REMOVED lines=10> */
.L_x_54:


//--------------------- .text._Z18crossover_parallelPfiii --------------------------
	.section	.text._Z18crossover_parallelPfiii,"ax",@progbits
	.align	128
        .global         _Z18crossover_parallelPfiii
        .type           _Z18crossover_parallelPfiii,@function
        .size           _Z18crossover_parallelPfiii,(.L_x_55 - _Z18crossover_parallelPfiii)
        .other          _Z18crossover_parallelPfiii,@"STO_CUDA_ENTRY STV_DEFAULT"
_Z18crossover_parallelPfiii:
.text._Z18crossover_parallelPfiii:
[----:B------:R-:W-:Y:S01]  /*0000*/  LDC R1, c[0x0][0x37c] ;  /* 0x0000df00ff017b82 */ /* 0x000fe20000000800 */
[----:B------:R-:W0:Y:S01]  /*0010*/  S2R R2, SR_CTAID.X ;  /* 0x0000000000027919 */ /* 0x000e220000002500 */
[----:B------:R-:W0:Y:S01]  /*0020*/  LDCU UR4, c[0x0][0x360] ;  /* 0x00006c00ff0477ac */ /* 0x000e220008000800 */
[----:B------:R-:W0:Y:S01]  /*0030*/  S2R R3, SR_TID.X ;  /* 0x0000000000037919 */ /* 0x000e220000002100 */
[----:B------:R-:W1:Y:S01]  /*0040*/  LDCU UR5, c[0x0][0x388] ;  /* 0x00007100ff0577ac */ /* 0x000e620008000800 */
[----:B------:R-:W2:Y:S01]  /*0050*/  LDCU UR6, c[0x0][0x390] ;  /* 0x00007200ff0677ac */ /* 0x000ea20008000800 */
[----:B0-----:R-:W-:-:S04]  /*0060*/  IMAD R2, R2, UR4, R3 ;  /* 0x0000000402027c24 */ /* 0x001fc8000f8e0203 */
[----:B-1----:R-:W-:-:S05]  /*0070*/  VIADD R2, R2, UR5 ;  /* 0x0000000502027c36 */ /* 0x002fca0008000000 */
[----:B--2---:R-:W-:-:S13]  /*0080*/  ISETP.GE.AND P0, PT, R2, UR6, PT ;  /* 0x0000000602007c0c */ /* 0x004fda000bf06270 */
[----:B------:R-:W-:Y:S05]  /*0090*/  @P0 EXIT ;  /* 0x000000000000094d */ /* 0x000fea0003800000 */
[----:B------:R-:W-:Y:S01]  /*00a0*/  ISETP.NE.AND P0, PT, R2, RZ, PT ;  /* 0x000000ff0200720c */ /* 0x000fe20003f05270 */
[----:B------:R-:W0:Y:S01]  /*00b0*/  LDCU.64 UR6, c[0x0][0x358] ;  /* 0x00006b00ff0677ac */ /* 0x000e220008000a00 */
[----:B------:R-:W-:Y:S01]  /*00c0*/  BSSY.RECONVERGENT B0, `(.L_x_17) ;  /* 0x0000042000007945 */ /* 0x000fe20003800200 */
[----:B------:R-:W-:-:S10]  /*00d0*/  IMAD.MOV.U32 R6, RZ, RZ, 0x1 ;  /* 0x00000001ff067424 */ /* 0x000fd400078e00ff */
[----:B------:R-:W-:Y:S05]  /*00e0*/  @!P0 BRA `(.L_x_18) ;  /* 0x0000000000fc8947 */ /* 0x000fea0003800000 */
[----:B------:R-:W-:Y:S01]  /*00f0*/  HFMA2 R11, -RZ, RZ, 0, -1.1396484375 ;  /* 0x0000bc8fff0b7431 */ /* 0x000fe200000001ff */
[----:B------:R-:W-:Y:S01]  /*0100*/  BSSY.RECONVERGENT B1, `(.L_x_19) ;  /* 0x0000038000017945 */ /* 0x000fe20003800200 */
[--C-:B------:R-:W-:Y:S01]  /*0110*/  SHF.R.S32.HI R0, RZ, 0x1f, R2.reuse ;  /* 0x0000001fff007819 */ /* 0x100fe20000011402 */
[----:B------:R-:W-:Y:S01]  /*0120*/  IMAD.MOV.U32 R3, RZ, RZ, R2 ;  /* 0x000000ffff037224 */ /* 0x000fe200078e0002 */
[----:B------:R-:W-:Y:S01]  /*0130*/  CS2R R8, SRZ ;  /* 0x0000000000087805 */ /* 0x000fe2000001ff00 */
[----:B------:R-:W-:-:S07]  /*0140*/  IMAD.MOV.U32 R6, RZ, RZ, 0x1 ;  /* 0x00000001ff067424 */ /* 0x000fce00078e00ff */
.L_x_22:
[-C--:B------:R-:W-:Y:S01]  /*0150*/  IMAD R10, R9, R11.reuse, RZ ;  /* 0x0000000b090a7224 */ /* 0x080fe200078e02ff */
[----:B------:R-:W-:Y:S01]  /*0160*/  BSSY.RECONVERGENT B2, `(.L_x_20) ;  /* 0x000002b000027945 */ /* 0x000fe20003800200 */
[----:B------:R-:W-:-:S04]  /*0170*/  IMAD.WIDE.U32 R4, R11, R11, RZ ;  /* 0x0000000b0b047225 */ /* 0x000fc800078e00ff */
[----:B------:R-:W-:-:S04]  /*0180*/  IMAD R7, R11, R9, R10 ;  /* 0x000000090b077224 */ /* 0x000fc800078e020a */
[----:B------:R-:W-:Y:S01]  /*0190*/  IMAD.IADD R5, R5, 0x1, R7 ;  /* 0x0000000105057824 */ /* 0x000fe200078e0207 */
[----:B------:R-:W-:-:S03]  /*01a0*/  LOP3.LUT R7, R3, 0x1, RZ, 0xc0, !PT ;  /* 0x0000000103077812 */ /* 0x000fc600078ec0ff */
[----:B------:R-:W-:Y:S01]  /*01b0*/  IMAD.WIDE.U32 R12, R5, 0x3, RZ ;  /* 0x00000003050c7825 */ /* 0x000fe200078e00ff */
[----:B------:R-:W-:-:S04]  /*01c0*/  ISETP.NE.U32.AND P1, PT, R7, 0x1, PT ;  /* 0x000000010700780c */ /* 0x000fc80003f25070 */
[----:B------:R-:W-:Y:S01]  /*01d0*/  ISETP.NE.U32.AND.EX P1, PT, RZ, RZ, PT, P1 ;  /* 0x000000ffff00720c */ /* 0x000fe20003f25110 */
[----:B------:R-:W-:-:S04]  /*01e0*/  IMAD.WIDE.U32 R14, P0, R4, -0x7fffffff, R12 ;  /* 0x80000001040e7825 */ /* 0x000fc8000780000c */
[----:B------:R-:W-:Y:S01]  /*01f0*/  IMAD.WIDE.U32 R12, R4, 0x3, RZ ;  /* 0x00000003040c7825 */ /* 0x000fe200078e00ff */
[----:B------:R-:W-:-:S03]  /*0200*/  MOV R16, R15 ;  /* 0x0000000f00107202 */ /* 0x000fc60000000f00 */
[----:B------:R-:W-:Y:S01]  /*0210*/  IMAD.X R17, RZ, RZ, RZ, P0 ;  /* 0x000000ffff117224 */ /* 0x000fe200000e06ff */
[----:B------:R-:W-:-:S05]  /*0220*/  IADD3 RZ, P0, PT, R13, R14, RZ ;  /* 0x0000000e0dff7210 */ /* 0x000fca0007f1e0ff */
        /* <DEDUP_REMOVED lines=13> */
[----:B------:R-:W-:-:S04]  /*0300*/  IMAD.WIDE.U32 R8, R12, 0x5, RZ ;  /* 0x000000050c087825 */ /* 0x000fc800078e00ff */
[----:B------:R-:W-:Y:S01]  /*0310*/  IMAD.X R17, RZ, RZ, RZ, P1 ;  /* 0x000000ffff117224 */ /* 0x000fe200008e06ff */
[----:B------:R-:W-:Y:S01]  /*0320*/  IADD3 RZ, P1, PT, R9, R14, RZ ;  /* 0x0000000e09ff7210 */ /* 0x000fe20007f3e0ff */
[----:B------:R-:W-:-:S04]  /*0330*/  IMAD.MOV.U32 R16, RZ, RZ, R15 ;  /* 0x000000ffff107224 */ /* 0x000fc800078e000f */
[----:B------:R-:W-:-:S03]  /*0340*/  IMAD.WIDE.U32.X R8, R13, 0x2, R16, P1 ;  /* 0x000000020d087825 */ /* 0x000fc600008e0410 */
[----:B------:R-:W-:-:S04]  /*0350*/  IADD3 R11, P1, PT, R12, -R8, RZ ;  /* 0x800000080c0b7210 */ /* 0x000fc80007f3e0ff */
[----:B------:R-:W-:-:S04]  /*0360*/  IADD3.X R6, PT, PT, R13, ~R9, RZ, P1, !PT ;  /* 0x800000090d067210 */ /* 0x000fc80000ffe4ff */
        /* <DEDUP_REMOVED lines=8> */
[----:B------:R-:W-:Y:S01]  /*03f0*/  IADD3 R8, PT, PT, R13, -R9, R6 ;  /* 0x800000090d087210 */ /* 0x000fe20007ffe006 */
[----:B------:R-:W-:-:S07]  /*0400*/  IMAD.MOV.U32 R6, RZ, RZ, R12 ;  /* 0x000000ffff067224 */ /* 0x000fce00078e000c */
.L_x_21:
[----:B0-----:R-:W-:Y:S05]  /*0410*/  BSYNC.RECONVERGENT B2 ;  /* 0x0000000000027941 */ /* 0x001fea0003800200 */
.L_x_20:
[----:B------:R-:W-:Y:S01]  /*0420*/  ISETP.GT.U32.AND.EX P0, PT, R0, RZ, PT, P0 ;  /* 0x000000ff0000720c */ /* 0x000fe20003f04100 */
[----:B------:R-:W-:Y:S01]  /*0430*/  IMAD.MOV.U32 R11, RZ, RZ, R4 ;  /* 0x000000ffff0b7224 */ /* 0x000fe200078e0004 */
[--C-:B------:R-:W-:Y:S02]  /*0440*/  SHF.R.U64 R3, R3, 0x1, R0.reuse ;  /* 0x0000000103037819 */ /* 0x100fe40000001200 */
[----:B------:R-:W-:Y:S02]  /*0450*/  SHF.R.U32.HI R0, RZ, 0x1, R0 ;  /* 0x00000001ff007819 */ /* 0x000fe40000011600 */
[----:B------:R-:W-:-:S07]  /*0460*/  IADD3 R9, PT, PT, R5, -R7, R10 ;  /* 0x8000000705097210 */ /* 0x000fce0007ffe00a */
[----:B------:R-:W-:Y:S05]  /*0470*/  @P0 BRA `(.L_x_22) ;  /* 0xfffffffc00340947 */ /* 0x000fea000383ffff */
[----:B------:R-:W-:Y:S05]  /*0480*/  BSYNC.RECONVERGENT B1 ;  /* 0x0000000000017941 */ /* 0x000fea0003800200 */
.L_x_19:
[----:B------:R-:W-:-:S05]  /*0490*/  IMAD.HI.U32 R3, R6, 0x3, RZ ;  /* 0x0000000306037827 */ /* 0x000fca00078e00ff */
[----:B------:R-:W-:-:S04]  /*04a0*/  IADD3 R0, PT, PT, -R3, R6, RZ ;  /* 0x0000000603007210 */ /* 0x000fc80007ffe1ff */
[----:B------:R-:W-:-:S04]  /*04b0*/  LEA.HI R0, R0, R3, RZ, 0x1f ;  /* 0x0000000300007211 */ /* 0x000fc800078ff8ff */
[----:B------:R-:W-:-:S05]  /*04c0*/  SHF.R.U32.HI R3, RZ, 0x1e, R0 ;  /* 0x0000001eff037819 */ /* 0x000fca0000011600 */
[----:B------:R-:W-:-:S07]  /*04d0*/  IMAD R6, R3, -0x7fffffff, R6 ;  /* 0x8000000103067824 */ /* 0x000fce00078e0206 */
.L_x_18:
[----:B0-----:R-:W-:Y:S05]  /*04e0*/  BSYNC.RECONVERGENT B0 ;  /* 0x0000000000007941 */ /* 0x001fea0003800200 */
.L_x_17:
[----:B------:R-:W-:Y:S01]  /*04f0*/  IMAD.HI.U32 R0, R6, -0x4370ec6f, RZ ;  /* 0xbc8f139106007827 */ /* 0x000fe200078e00ff */
[----:B------:R-:W0:Y:S01]  /*0500*/  MUFU.RCP64H R7, 2.14748262400000000000e+09 ;  /* 0x41dfffff00077908 */ /* 0x000e220000001800 */
[----:B------:R-:W1:Y:S01]  /*0510*/  LDCU UR4, c[0x0][0x388] ;  /* 0x00007100ff0477ac */ /* 0x000e620008000800 */
[----:B------:R-:W-:Y:S01]  /*0520*/  BSSY.RECONVERGENT B0, `(.L_x_23) ;  /* 0x0000021000007945 */ /* 0x000fe20003800200 */
[----:B------:R-:W-:Y:S01]  /*0530*/  IMAD.MOV.U32 R4, RZ, RZ, -0x800000 ;  /* 0xff800000ff047424 */ /* 0x000fe200078e00ff */
[----:B------:R-:W-:Y:S01]  /*0540*/  SHF.R.U32.HI R3, RZ, 0xf, R0 ;  /* 0x0000000fff037819 */ /* 0x000fe20000011600 */
[----:B------:R-:W-:-:S04]  /*0550*/  IMAD.MOV.U32 R5, RZ, RZ, 0x41dfffff ;  /* 0x41dfffffff057424 */ /* 0x000fc800078e00ff */
[C---:B------:R-:W-:Y:S02]  /*0560*/  IMAD R6, R3.reuse, -0xadc8, R6 ;  /* 0xffff523803067824 */ /* 0x040fe400078e0206 */
[----:B------:R-:W-:Y:S02]  /*0570*/  IMAD R3, R3, 0xd47, RZ ;  /* 0x00000d4703037824 */ /* 0x000fe400078e02ff */
[----:B------:R-:W-:Y:S02]  /*0580*/  IMAD R0, R6, 0xbc8f, RZ ;  /* 0x0000bc8f06007824 */ /* 0x000fe400078e02ff */
[----:B------:R-:W-:Y:S01]  /*0590*/  IMAD.MOV.U32 R6, RZ, RZ, 0x1 ;  /* 0x00000001ff067424 */ /* 0x000fe200078e00ff */
[----:B------:R-:W-:Y:S02]  /*05a0*/  LOP3.LUT R11, R3, 0x7fffffff, RZ, 0x3c, !PT ;  /* 0x7fffffff030b7812 */ /* 0x000fe400078e3cff */
[----:B------:R-:W-:Y:S01]  /*05b0*/  ISETP.GE.U32.AND P0, PT, R0, R3, PT ;  /* 0x000000030000720c */ /* 0x000fe20003f06070 */
[----:B-1----:R-:W-:Y:S01]  /*05c0*/  I2F.F64 R22, UR4 ;  /* 0x0000000400167d12 */ /* 0x002fe20008201c00 */
[----:B------:R-:W-:Y:S01]  /*05d0*/  UMOV UR4, 0xff800000 ;  /* 0xff80000000047882 */ /* 0x000fe20000000000 */
[----:B0-----:R-:W-:-:S08]  /*05e0*/  DFMA R8, R6, -R4, 1 ;  /* 0x3ff000000608742b */ /* 0x001fd00000000804 */
[----:B------:R-:W-:Y:S02]  /*05f0*/  DFMA R8, R8, R8, R8 ;  /* 0x000000080808722b */ /* 0x000fe40000000008 */
[----:B------:R-:W-:Y:S01]  /*0600*/  @P0 IADD3 R11, PT, PT, -R3, RZ, RZ ;  /* 0x000000ff030b0210 */ /* 0x000fe20007ffe1ff */
[----:B------:R-:W-:-:S05]  /*0610*/  IMAD.MOV.U32 R3, RZ, RZ, 0x41dfffff ;  /* 0x41dfffffff037424 */ /* 0x000fca00078e00ff */
[----:B------:R-:W-:Y:S01]  /*0620*/  DFMA R8, R6, R8, R6 ;  /* 0x000000080608722b */ /* 0x000fe20000000006 */
[----:B------:R-:W-:-:S04]  /*0630*/  IMAD.IADD R6, R0, 0x1, R11 ;  /* 0x0000000100067824 */ /* 0x000fc800078e020b */
[----:B------:R-:W-:-:S03]  /*0640*/  VIADD R12, R6, 0xffffffff ;  /* 0xffffffff060c7836 */ /* 0x000fc60000000000 */
[----:B------:R-:W-:-:S03]  /*0650*/  DFMA R10, R8, -R4, 1 ;  /* 0x3ff00000080a742b */ /* 0x000fc60000000804 */
[----:B------:R-:W0:Y:S05]  /*0660*/  I2F.F64.U32 R12, R12 ;  /* 0x0000000c000c7312 */ /* 0x000e2a0000201800 */
[----:B------:R-:W-:-:S08]  /*0670*/  DFMA R10, R8, R10, R8 ;  /* 0x0000000a080a722b */ /* 0x000fd00000000008 */
[----:B0-----:R-:W-:Y:S01]  /*0680*/  DMUL R8, R12, R10 ;  /* 0x0000000a0c087228 */ /* 0x001fe20000000000 */
[----:B------:R-:W-:-:S07]  /*0690*/  FSETP.GEU.AND P1, PT, |R13|, 6.5827683646048100446e-37, PT ;  /* 0x036000000d00780b */ /* 0x000fce0003f2e200 */
[----:B------:R-:W-:-:S08]  /*06a0*/  DFMA R4, R8, -R4, R12 ;  /* 0x800000040804722b */ /* 0x000fd0000000000c */
[----:B------:R-:W-:-:S10]  /*06b0*/  DFMA R4, R10, R4, R8 ;  /* 0x000000040a04722b */ /* 0x000fd40000000008 */
[----:B------:R-:W-:-:S05]  /*06c0*/  FFMA R0, RZ, 27.999998092651367188, R5 ;  /* 0x41dfffffff007823 */ /* 0x000fca0000000005 */
[----:B------:R-:W-:-:S13]  /*06d0*/  FSETP.GT.AND P0, PT, |R0|, 1.469367938527859385e-39, PT ;  /* 0x001000000000780b */ /* 0x000fda0003f04200 */
[----:B------:R-:W-:Y:S05]  /*06e0*/  @P0 BRA P1, `(.L_x_24) ;  /* 0x0000000000100947 */ /* 0x000fea0000800000 */
[----:B------:R-:W-:-:S07]  /*06f0*/  MOV R0, 0x710 ;  /* 0x0000071000007802 */ /* 0x000fce0000000f00 */
[----:B------:R-:W-:Y:S05]  /*0700*/  CALL.REL.NOINC `($__internal_1_$__cuda_sm20_div_rn_f64_full) ;  /* 0x0000000800f87944 */ /* 0x000fea0003c00000 */
[----:B------:R-:W-:Y:S01]  /*0710*/  MOV R4, R8 ;  /* 0x0000000800047202 */ /* 0x000fe20000000f00 */
[----:B------:R-:W-:-:S07]  /*0720*/  IMAD.MOV.U32 R5, RZ, RZ, R9 ;  /* 0x000000ffff057224 */ /* 0x000fce00078e0009 */
.L_x_24:
[----:B------:R-:W-:Y:S05]  /*0730*/  BSYNC.RECONVERGENT B0 ;  /* 0x0000000000007941 */ /* 0x000fea0003800200 */
.L_x_23:
[----:B------:R-:W-:Y:S01]  /*0740*/  IMAD.HI.U32 R0, R6, -0x4370ec6f, RZ ;  /* 0xbc8f139106007827 */ /* 0x000fe200078e00ff */
[----:B------:R-:W0:Y:S03]  /*0750*/  MUFU.RCP64H R9, 2.14748262400000000000e+09 ;  /* 0x41dfffff00097908 */ /* 0x000e260000001800 */
[----:B------:R-:W-:Y:S01]  /*0760*/  HFMA2 R8, -RZ, RZ, 0, 5.9604644775390625e-08 ;  /* 0x00000001ff087431 */ /* 0x000fe200000001ff */
[----:B------:R-:W-:Y:S01]  /*0770*/  BSSY.RECONVERGENT B0, `(.L_x_25) ;  /* 0x000001e000007945 */ /* 0x000fe20003800200 */
[----:B------:R-:W-:Y:S01]  /*0780*/  IMAD.MOV.U32 R7, RZ, RZ, 0x41dfffff ;  /* 0x41dfffffff077424 */ /* 0x000fe200078e00ff */
[----:B------:R-:W-:-:S05]  /*0790*/  SHF.R.U32.HI R11, RZ, 0xf, R0 ;  /* 0x0000000fff0b7819 */ /* 0x000fca0000011600 */
[C---:B------:R-:W-:Y:S02]  /*07a0*/  IMAD R0, R11.reuse, -0xadc8, R6 ;  /* 0xffff52380b007824 */ /* 0x040fe400078e0206 */
[----:B------:R-:W-:Y:S02]  /*07b0*/  IMAD R13, R11, 0xd47, RZ ;  /* 0x00000d470b0d7824 */ /* 0x000fe400078e02ff */
[----:B------:R-:W-:Y:S02]  /*07c0*/  IMAD R0, R0, 0xbc8f, RZ ;  /* 0x0000bc8f00007824 */ /* 0x000fe400078e02ff */
[----:B------:R-:W-:Y:S01]  /*07d0*/  IMAD.MOV.U32 R6, RZ, RZ, -0x800000 ;  /* 0xff800000ff067424 */ /* 0x000fe200078e00ff */
[----:B------:R-:W-:Y:S02]  /*07e0*/  LOP3.LUT R27, R13, 0x7fffffff, RZ, 0x3c, !PT ;  /* 0x7fffffff0d1b7812 */ /* 0x000fe400078e3cff */
[----:B------:R-:W-:-:S03]  /*07f0*/  ISETP.GE.U32.AND P0, PT, R0, R13, PT ;  /* 0x0000000d0000720c */ /* 0x000fc60003f06070 */
[----:B0-----:R-:W-:-:S08]  /*0800*/  DFMA R10, R8, -R6, 1 ;  /* 0x3ff00000080a742b */ /* 0x001fd00000000806 */
[----:B------:R-:W-:Y:S02]  /*0810*/  DFMA R10, R10, R10, R10 ;  /* 0x0000000a0a0a722b */ /* 0x000fe4000000000a */
[----:B------:R-:W-:-:S04]  /*0820*/  @P0 IMAD.MOV R27, RZ, RZ, -R13 ;  /* 0x000000ffff1b0224 */ /* 0x000fc800078e0a0d */
[----:B------:R-:W-:Y:S02]  /*0830*/  IMAD.IADD R27, R0, 0x1, R27 ;  /* 0x00000001001b7824 */ /* 0x000fe400078e021b */
[----:B------:R-:W-:Y:S02]  /*0840*/  DFMA R8, R8, R10, R8 ;  /* 0x0000000a0808722b */ /* 0x000fe40000000008 */
[----:B------:R-:W-:-:S06]  /*0850*/  VIADD R10, R27, 0xffffffff ;  /* 0xffffffff1b0a7836 */ /* 0x000fcc0000000000 */
[C---:B------:R-:W-:Y:S01]  /*0860*/  DFMA R12, R8.reuse, -R6, 1 ;  /* 0x3ff00000080c742b */ /* 0x040fe20000000806 */
[----:B------:R-:W0:Y:S07]  /*0870*/  I2F.F64.U32 R10, R10 ;  /* 0x0000000a000a7312 */ /* 0x000e2e0000201800 */
[----:B------:R-:W-:-:S08]  /*0880*/  DFMA R12, R8, R12, R8 ;  /* 0x0000000c080c722b */ /* 0x000fd00000000008 */
[----:B0-----:R-:W-:Y:S01]  /*0890*/  DMUL R8, R12, R10 ;  /* 0x0000000a0c087228 */ /* 0x001fe20000000000 */
[----:B------:R-:W-:-:S07]  /*08a0*/  FSETP.GEU.AND P1, PT, |R11|, 6.5827683646048100446e-37, PT ;  /* 0x036000000b00780b */ /* 0x000fce0003f2e200 */
[----:B------:R-:W-:-:S08]  /*08b0*/  DFMA R6, R8, -R6, R10 ;  /* 0x800000060806722b */ /* 0x000fd0000000000a */
[----:B------:R-:W-:Y:S02]  /*08c0*/  DFMA R8, R12, R6, R8 ;  /* 0x000000060c08722b */ /* 0x000fe40000000008 */
[----:B------:R-:W-:-:S08]  /*08d0*/  DMUL R6, R22, R4 ;  /* 0x0000000416067228 */ /* 0x000fd00000000000 */
[----:B------:R-:W-:-:S05]  /*08e0*/  FFMA R0, RZ, 27.999998092651367188, R9 ;  /* 0x41dfffffff007823 */ /* 0x000fca0000000009 */
[----:B------:R-:W-:-:S13]  /*08f0*/  FSETP.GT.AND P0, PT, |R0|, 1.469367938527859385e-39, PT ;  /* 0x001000000000780b */ /* 0x000fda0003f04200 */
[----:B------:R-:W-:Y:S05]  /*0900*/  @P0 BRA P1, `(.L_x_26) ;  /* 0x0000000000100947 */ /* 0x000fea0000800000 */
[----:B------:R-:W-:Y:S01]  /*0910*/  MOV R12, R10 ;  /* 0x0000000a000c7202 */ /* 0x000fe20000000f00 */
[----:B------:R-:W-:Y:S01]  /*0920*/  IMAD.MOV.U32 R13, RZ, RZ, R11 ;  /* 0x000000ffff0d7224 */ /* 0x000fe200078e000b */
[----:B------:R-:W-:-:S07]  /*0930*/  MOV R0, 0x950 ;  /* 0x0000095000007802 */ /* 0x000fce0000000f00 */
[----:B------:R-:W-:Y:S05]  /*0940*/  CALL.REL.NOINC `($__internal_1_$__cuda_sm20_div_rn_f64_full) ;  /* 0x0000000800687944 */ /* 0x000fea0003c00000 */
.L_x_26:
[----:B------:R-:W-:Y:S05]  /*0950*/  BSYNC.RECONVERGENT B0 ;  /* 0x0000000000007941 */ /* 0x000fea0003800200 */
.L_x_25:
[----:B------:R-:W-:Y:S01]  /*0960*/  IMAD.HI.U32 R0, R27, -0x4370ec6f, RZ ;  /* 0xbc8f13911b007827 */ /* 0x000fe200078e00ff */
[----:B------:R-:W0:Y:S01]  /*0970*/  MUFU.RCP64H R11, 2.14748262400000000000e+09 ;  /* 0x41dfffff000b7908 */ /* 0x000e220000001800 */
[----:B------:R-:W-:Y:S01]  /*0980*/  MOV R10, 0x1 ;  /* 0x00000001000a7802 */ /* 0x000fe20000000f00 */
[----:B------:R-:W1:Y:S01]  /*0990*/  LDCU UR5, c[0x0][0x38c] ;  /* 0x00007180ff0577ac */ /* 0x000e620008000800 */
[----:B------:R-:W-:Y:S01]  /*09a0*/  IMAD.MOV.U32 R4, RZ, RZ, -0x800000 ;  /* 0xff800000ff047424 */ /* 0x000fe200078e00ff */
[----:B------:R-:W-:Y:S01]  /*09b0*/  SHF.R.U32.HI R0, RZ, 0xf, R0 ;  /* 0x0000000fff007819 */ /* 0x000fe20000011600 */
[----:B------:R-:W-:Y:S01]  /*09c0*/  IMAD.MOV.U32 R5, RZ, RZ, 0x41dfffff ;  /* 0x41dfffffff057424 */ /* 0x000fe200078e00ff */
[----:B------:R-:W-:Y:S01]  /*09d0*/  DFMA R8, R22, R8, RZ ;  /* 0x000000081608722b */ /* 0x000fe200000000ff */
[----:B------:R-:W-:Y:S02]  /*09e0*/  BSSY.RECONVERGENT B0, `(.L_x_27) ;  /* 0x000001d000007945 */ /* 0x000fe40003800200 */
[----:B------:R-:W-:-:S02]  /*09f0*/  IMAD R27, R0, -0xadc8, R27 ;  /* 0xffff5238001b7824 */ /* 0x000fc400078e021b */
[----:B------:R-:W-:Y:S02]  /*0a00*/  IMAD R0, R0, 0xd47, RZ ;  /* 0x00000d4700007824 */ /* 0x000fe400078e02ff */
[----:B------:R-:W-:-:S03]  /*0a10*/  IMAD R27, R27, 0xbc8f, RZ ;  /* 0x0000bc8f1b1b7824 */ /* 0x000fc600078e02ff */
[----:B------:R-:W-:Y:S01]  /*0a20*/  LOP3.LUT R14, R0, 0x7fffffff, RZ, 0x3c, !PT ;  /* 0x7fffffff000e7812 */ /* 0x000fe200078e3cff */
[----:B0-----:R-:W-:Y:S01]  /*0a30*/  DFMA R12, R10, -R4, 1 ;  /* 0x3ff000000a0c742b */ /* 0x001fe20000000804 */
[----:B------:R-:W-:Y:S01]  /*0a40*/  ISETP.GE.U32.AND P0, PT, R27, R0, PT ;  /* 0x000000001b00720c */ /* 0x000fe20003f06070 */
[----:B-1----:R-:W-:Y:S06]  /*0a50*/  I2F.F64 R22, UR5 ;  /* 0x0000000500167d12 */ /* 0x002fec0008201c00 */
[----:B------:R-:W-:-:S06]  /*0a60*/  DFMA R12, R12, R12, R12 ;  /* 0x0000000c0c0c722b */ /* 0x000fcc000000000c */
[----:B------:R-:W-:Y:S02]  /*0a70*/  @P0 IMAD.MOV R14, RZ, RZ, -R0 ;  /* 0x000000ffff0e0224 */ /* 0x000fe400078e0a00 */
[----:B------:R-:W-:-:S03]  /*0a80*/  DFMA R12, R10, R12, R10 ;  /* 0x0000000c0a0c722b */ /* 0x000fc6000000000a */
[----:B------:R-:W-:Y:S02]  /*0a90*/  IADD3 R10, PT, PT, R27, -0x1, R14 ;  /* 0xffffffff1b0a7810 */ /* 0x000fe40007ffe00e */
[----:B------:R-:W-:Y:S03]  /*0aa0*/  F2I.F64.TRUNC R27, R8 ;  /* 0x00000008001b7311 */ /* 0x000fe6000030d100 */
[----:B------:R-:W-:-:S05]  /*0ab0*/  DFMA R14, R12, -R4, 1 ;  /* 0x3ff000000c0e742b */ /* 0x000fca0000000804 */
[----:B------:R-:W0:Y:S03]  /*0ac0*/  I2F.F64.U32 R10, R10 ;  /* 0x0000000a000a7312 */ /* 0x000e260000201800 */
        /* <DEDUP_REMOVED lines=8> */
[----:B------:R-:W-:Y:S01]  /*0b50*/  IMAD.MOV.U32 R12, RZ, RZ, R10 ;  /* 0x000000ffff0c7224 */ /* 0x000fe200078e000a */
[----:B------:R-:W-:Y:S01]  /*0b60*/  MOV R0, 0xb90 ;  /* 0x00000b9000007802 */ /* 0x000fe20000000f00 */
[----:B------:R-:W-:-:S07]  /*0b70*/  IMAD.MOV.U32 R13, RZ, RZ, R11 ;  /* 0x000000ffff0d7224 */ /* 0x000fce00078e000b */
[----:B------:R-:W-:Y:S05]  /*0b80*/  CALL.REL.NOINC `($__internal_1_$__cuda_sm20_div_rn_f64_full) ;  /* 0x0000000400d87944 */ /* 0x000fea0003c00000 */
[----:B------:R-:W-:Y:S01]  /*0b90*/  MOV R4, R8 ;  /* 0x0000000800047202 */ /* 0x000fe20000000f00 */
[----:B------:R-:W-:-:S07]  /*0ba0*/  IMAD.MOV.U32 R5, RZ, RZ, R9 ;  /* 0x000000ffff057224 */ /* 0x000fce00078e0009 */
.L_x_28:
[----:B------:R-:W-:Y:S05]  /*0bb0*/  BSYNC.RECONVERGENT B0 ;  /* 0x0000000000007941 */ /* 0x000fea0003800200 */
.L_x_27:
[----:B------:R-:W-:Y:S01]  /*0bc0*/  DFMA R22, R22, R4, RZ ;  /* 0x000000041616722b */ /* 0x000fe200000000ff */
[----:B------:R-:W-:Y:S05]  /*0bd0*/  BSSY.RECONVERGENT B0, `(.L_x_29) ;  /* 0x0000037000007945 */ /* 0x000fea0003800200 */
[----:B------:R-:W0:Y:S02]  /*0be0*/  F2I.F64.TRUNC R0, R22 ;  /* 0x0000001600007311 */ /* 0x000e24000030d100 */
[----:B0-----:R-:W-:-:S13]  /*0bf0*/  ISETP.GE.AND P0, PT, R0, RZ, PT ;  /* 0x000000ff0000720c */ /* 0x001fda0003f06270 */
[----:B------:R-:W-:Y:S05]  /*0c00*/  @!P0 BRA `(.L_x_30) ;  /* 0x0000000000cc8947 */ /* 0x000fea0003800000 */
[----:B------:R-:W-:Y:S01]  /*0c10*/  DADD R6, RZ, R6 ;  /* 0x00000000ff067229 */ /* 0x000fe20000000006 */
[----:B------:R-:W0:Y:S01]  /*0c20*/  LDCU UR4, c[0x0][0x38c] ;  /* 0x00007180ff0477ac */ /* 0x000e220008000800 */
[C---:B------:R-:W-:Y:S01]  /*0c30*/  ISETP.GE.U32.AND P0, PT, R0.reuse, 0x3, PT ;  /* 0x000000030000780c */ /* 0x040fe20003f06070 */
[----:B------:R-:W-:Y:S01]  /*0c40*/  VIADD R4, R0, 0x1 ;  /* 0x0000000100047836 */ /* 0x000fe20000000000 */
[----:B------:R-:W-:Y:S01]  /*0c50*/  BSSY.RECONVERGENT B1, `(.L_x_31) ;  /* 0x0000020000017945 */ /* 0x000fe20003800200 */
[----:B------:R-:W-:-:S03]  /*0c60*/  IMAD.MOV.U32 R10, RZ, RZ, RZ ;  /* 0x000000ffff0a7224 */ /* 0x000fc600078e00ff */
[----:B------:R-:W-:Y:S02]  /*0c70*/  LOP3.LUT R12, R4, 0x3, RZ, 0xc0, !PT ;  /* 0x00000003040c7812 */ /* 0x000fe400078ec0ff */
[----:B------:R-:W1:Y:S02]  /*0c80*/  F2I.F64.TRUNC R6, R6 ;  /* 0x0000000600067311 */ /* 0x000e64000030d100 */
[----:B------:R-:W-:Y:S01]  /*0c90*/  ISETP.NE.AND P1, PT, R12, RZ, PT ;  /* 0x000000ff0c00720c */ /* 0x000fe20003f25270 */
[----:B0-----:R-:W-:Y:S02]  /*0ca0*/  IMAD R3, R2, UR4, RZ ;  /* 0x0000000402037c24 */ /* 0x001fe4000f8e02ff */
[----:B-1----:R-:W-:Y:S01]  /*0cb0*/  IMAD R25, R6, UR4, RZ ;  /* 0x0000000406197c24 */ /* 0x002fe2000f8e02ff */
[----:B------:R-:W-:Y:S09]  /*0cc0*/  @!P0 BRA `(.L_x_32) ;  /* 0x0000000000608947 */ /* 0x000ff20003800000 */
[----:B------:R-:W0:Y:S01]  /*0cd0*/  LDCU.64 UR4, c[0x0][0x380] ;  /* 0x00007000ff0477ac */ /* 0x000e220008000a00 */
[----:B------:R-:W-:Y:S01]  /*0ce0*/  LOP3.LUT R10, R4, 0xfffffffc, RZ, 0xc0, !PT ;  /* 0xfffffffc040a7812 */ /* 0x000fe200078ec0ff */
[----:B------:R-:W-:Y:S01]  /*0cf0*/  IMAD.MOV.U32 R15, RZ, RZ, R25 ;  /* 0x000000ffff0f7224 */ /* 0x000fe200078e0019 */
[----:B------:R-:W-:-:S03]  /*0d00*/  MOV R13, R3 ;  /* 0x00000003000d7202 */ /* 0x000fc60000000f00 */
[----:B------:R-:W-:Y:S01]  /*0d10*/  IMAD.MOV R11, RZ, RZ, -R10 ;  /* 0x000000ffff0b7224 */ /* 0x000fe200078e0a0a */
[----:B0-----:R-:W-:-:S04]  /*0d20*/  UIADD3 UR4, UP0, UPT, UR4, 0x8, URZ ;  /* 0x0000000804047890 */ /* 0x001fc8000ff1e0ff */
[----:B------:R-:W-:Y:S02]  /*0d30*/  UIADD3.X UR5, UPT, UPT, URZ, UR5, URZ, UP0, !UPT ;  /* 0x00000005ff057290 */ /* 0x000fe400087fe4ff */
[----:B------:R-:W-:-:S04]  /*0d40*/  IMAD.U32 R4, RZ, RZ, UR4 ;  /* 0x00000004ff047e24 */ /* 0x000fc8000f8e00ff */
[----:B------:R-:W-:-:S07]  /*0d50*/  MOV R5, UR5 ;  /* 0x0000000500057c02 */ /* 0x000fce0008000f00 */
.L_x_33:
[----:B------:R-:W-:-:S05]  /*0d60*/  IMAD.WIDE R8, R15, 0x4, R4 ;  /* 0x000000040f087825 */ /* 0x000fca00078e0204 */
[----:B0-----:R-:W2:Y:S01]  /*0d70*/  LDG.E R17, desc[UR6][R8.64+-0x8] ;  /* 0xfffff80608117981 */ /* 0x001ea2000c1e1900 */
[----:B------:R-:W-:-:S05]  /*0d80*/  IMAD.WIDE R6, R13, 0x4, R4 ;  /* 0x000000040d067825 */ /* 0x000fca00078e0204 */
[----:B--2---:R0:W-:Y:S04]  /*0d90*/  STG.E desc[UR6][R6.64+-0x8], R17 ;  /* 0xfffff81106007986 */ /* 0x0041e8000c101906 */
[----:B------:R-:W2:Y:S04]  /*0da0*/  LDG.E R19, desc[UR6][R8.64+-0x4] ;  /* 0xfffffc0608137981 */ /* 0x000ea8000c1e1900 */
[----:B--2---:R0:W-:Y:S04]  /*0db0*/  STG.E desc[UR6][R6.64+-0x4], R19 ;  /* 0xfffffc1306007986 */ /* 0x0041e8000c101906 */
[----:B------:R-:W2:Y:S04]  /*0dc0*/  LDG.E R21, desc[UR6][R8.64] ;  /* 0x0000000608157981 */ /* 0x000ea8000c1e1900 */
[----:B--2---:R0:W-:Y:S04]  /*0dd0*/  STG.E desc[UR6][R6.64], R21 ;  /* 0x0000001506007986 */ /* 0x0041e8000c101906 */
[----:B------:R-:W2:Y:S01]  /*0de0*/  LDG.E R23, desc[UR6][R8.64+0x4] ;  /* 0x0000040608177981 */ /* 0x000ea2000c1e1900 */
[----:B------:R-:W-:-:S02]  /*0df0*/  VIADD R11, R11, 0x4 ;  /* 0x000000040b0b7836 */ /* 0x000fc40000000000 */
[----:B------:R-:W-:Y:S02]  /*0e00*/  VIADD R15, R15, 0x4 ;  /* 0x000000040f0f7836 */ /* 0x000fe40000000000 */
[----:B------:R-:W-:Y:S01]  /*0e10*/  VIADD R13, R13, 0x4 ;  /* 0x000000040d0d7836 */ /* 0x000fe20000000000 */
[----:B------:R-:W-:Y:S01]  /*0e20*/  ISETP.NE.AND P0, PT, R11, RZ, PT ;  /* 0x000000ff0b00720c */ /* 0x000fe20003f05270 */
[----:B--2---:R0:W-:-:S12]  /*0e30*/  STG.E desc[UR6][R6.64+0x4], R23 ;  /* 0x0000041706007986 */ /* 0x0041d8000c101906 */
[----:B------:R-:W-:Y:S05]  /*0e40*/  @P0 BRA `(.L_x_33) ;  /* 0xfffffffc00c40947 */ /* 0x000fea000383ffff */
.L_x_32:
[----:B------:R-:W-:Y:S05]  /*0e50*/  BSYNC.RECONVERGENT B1 ;  /* 0x0000000000017941 */ /* 0x000fea0003800200 */
.L_x_31:
[----:B------:R-:W-:Y:S05]  /*0e60*/  @!P1 BRA `(.L_x_30) ;  /* 0x0000000000349947 */ /* 0x000fea0003800000 */
[----:B------:R-:W1:Y:S01]  /*0e70*/  LDC.64 R8, c[0x0][0x380] ;  /* 0x0000e000ff087b82 */ /* 0x000e620000000a00 */
[----:B------:R-:W-:Y:S01]  /*0e80*/  IADD3 R3, PT, PT, R3, R10, RZ ;  /* 0x0000000a03037210 */ /* 0x000fe20007ffe0ff */
[----:B------:R-:W-:Y:S02]  /*0e90*/  IMAD.IADD R11, R25, 0x1, R10 ;  /* 0x00000001190b7824 */ /* 0x000fe400078e020a */
[----:B------:R-:W-:-:S07]  /*0ea0*/  IMAD.MOV R10, RZ, RZ, -R12 ;  /* 0x000000ffff0a7224 */ /* 0x000fce00078e0a0c */
.L_x_34:
[----:B012---:R-:W-:-:S06]  /*0eb0*/  IMAD.WIDE R6, R11, 0x4, R8 ;  /* 0x000000040b067825 */ /* 0x007fcc00078e0208 */
[----:B------:R-:W2:Y:S01]  /*0ec0*/  LDG.E R7, desc[UR6][R6.64] ;  /* 0x0000000606077981 */ /* 0x000ea2000c1e1900 */
[C---:B------:R-:W-:Y:S01]  /*0ed0*/  IMAD.WIDE R4, R3.reuse, 0x4, R8 ;  /* 0x0000000403047825 */ /* 0x040fe200078e0208 */
[----:B------:R-:W-:-:S03]  /*0ee0*/  IADD3 R3, PT, PT, R3, 0x1, RZ ;  /* 0x0000000103037810 */ /* 0x000fc60007ffe0ff */
[----:B------:R-:W-:Y:S02]  /*0ef0*/  VIADD R10, R10, 0x1 ;  /* 0x000000010a0a7836 */ /* 0x000fe40000000000 */
[----:B------:R-:W-:-:S03]  /*0f00*/  VIADD R11, R11, 0x1 ;  /* 0x000000010b0b7836 */ /* 0x000fc60000000000 */
[----:B------:R-:W-:Y:S01]  /*0f10*/  ISETP.NE.AND P0, PT, R10, RZ, PT ;  /* 0x000000ff0a00720c */ /* 0x000fe20003f05270 */
[----:B--2---:R2:W-:-:S12]  /*0f20*/  STG.E desc[UR6][R4.64], R7 ;  /* 0x0000000704007986 */ /* 0x0045d8000c101906 */
[----:B------:R-:W-:Y:S05]  /*0f30*/  @P0 BRA `(.L_x_34) ;  /* 0xfffffffc00dc0947 */ /* 0x000fea000383ffff */
.L_x_30:
[----:B------:R-:W-:Y:S05]  /*0f40*/  BSYNC.RECONVERGENT B0 ;  /* 0x0000000000007941 */ /* 0x000fea0003800200 */
.L_x_29:
[----:B------:R-:W1:Y:S01]  /*0f50*/  LDC R13, c[0x0][0x38c] ;  /* 0x0000e300ff0d7b82 */ /* 0x000e620000000800 */
[----:B--2---:R-:W-:-:S05]  /*0f60*/  VIADD R4, R0, 0x1 ;  /* 0x0000000100047836 */ /* 0x004fca0000000000 */
[----:B-1----:R-:W-:-:S13]  /*0f70*/  ISETP.GE.AND P0, PT, R4, R13, PT ;  /* 0x0000000d0400720c */ /* 0x002fda0003f06270 */
[----:B------:R-:W-:Y:S05]  /*0f80*/  @P0 EXIT ;  /* 0x000000000000094d */ /* 0x000fea0003800000 */
[----:B------:R-:W-:Y:S01]  /*0f90*/  LOP3.LUT R3, RZ, R0, RZ, 0x33, !PT ;  /* 0x00000000ff037212 */ /* 0x000fe200078e33ff */
[----:B------:R-:W-:Y:S03]  /*0fa0*/  BSSY.RECONVERGENT B0, `(.L_x_35) ;  /* 0x0000019000007945 */ /* 0x000fe60003800200 */
[----:B------:R-:W-:-:S04]  /*0fb0*/  IADD3 R3, PT, PT, R3, R13, RZ ;  /* 0x0000000d03037210 */ /* 0x000fc80007ffe0ff */
[----:B------:R-:W-:Y:S01]  /*0fc0*/  LOP3.LUT P0, R10, R3, 0x3, RZ, 0xc0, !PT ;  /* 0x00000003030a7812 */ /* 0x000fe2000780c0ff */
[----:B------:R-:W-:-:S12]  /*0fd0*/  IMAD.MOV.U32 R3, RZ, RZ, R4 ;  /* 0x000000ffff037224 */ /* 0x000fd800078e0004 */
[----:B------:R-:W-:Y:S05]  /*0fe0*/  @!P0 BRA `(.L_x_36) ;  /* 0x0000000000508947 */ /* 0x000fea0003800000 */
[----:B------:R-:W1:Y:S01]  /*0ff0*/  LDC.64 R4, c[0x0][0x380] ;  /* 0x0000e000ff047b82 */ /* 0x000e620000000a00 */
[-CC-:B------:R-:W-:Y:S01]  /*1000*/  IMAD R3, R2, R13.reuse, R0.reuse ;  /* 0x0000000d02037224 */ /* 0x180fe200078e0200 */
[----:B------:R-:W-:Y:S01]  /*1010*/  BSSY.RECONVERGENT B1, `(.L_x_37) ;  /* 0x0000010000017945 */ /* 0x000fe20003800200 */
[----:B0-----:R-:W-:Y:S01]  /*1020*/  IMAD R6, R27, R13, R0 ;  /* 0x0000000d1b067224 */ /* 0x001fe200078e0200 */
[----:B------:R-:W-:Y:S01]  /*1030*/  MOV R12, R0 ;  /* 0x00000000000c7202 */ /* 0x000fe20000000f00 */
[----:B------:R-:W-:Y:S02]  /*1040*/  IMAD.MOV R10, RZ, RZ, -R10 ;  /* 0x000000ffff0a7224 */ /* 0x000fe400078e0a0a */
[----:B------:R-:W-:Y:S02]  /*1050*/  VIADD R3, R3, 0x1 ;  /* 0x0000000103037836 */ /* 0x000fe40000000000 */
[----:B------:R-:W-:-:S07]  /*1060*/  VIADD R11, R6, 0x1 ;  /* 0x00000001060b7836 */ /* 0x000fce0000000000 */
.L_x_38:
[----:B01----:R-:W-:-:S06]  /*1070*/  IMAD.WIDE R8, R11, 0x4, R4 ;  /* 0x000000040b087825 */ /* 0x003fcc00078e0204 */
[----:B------:R-:W2:Y:S01]  /*1080*/  LDG.E R9, desc[UR6][R8.64] ;  /* 0x0000000608097981 */ /* 0x000ea2000c1e1900 */
[----:B------:R-:W-:Y:S01]  /*1090*/  IMAD.WIDE R6, R3, 0x4, R4 ;  /* 0x0000000403067825 */ /* 0x000fe200078e0204 */
[----:B------:R-:W-:Y:S02]  /*10a0*/  IADD3 R10, PT, PT, R10, 0x1, RZ ;  /* 0x000000010a0a7810 */ /* 0x000fe40007ffe0ff */
[----:B------:R-:W-:Y:S01]  /*10b0*/  IADD3 R11, PT, PT, R11, 0x1, RZ ;  /* 0x000000010b0b7810 */ /* 0x000fe20007ffe0ff */
[----:B------:R-:W-:Y:S01]  /*10c0*/  VIADD R12, R12, 0x1 ;  /* 0x000000010c0c7836 */ /* 0x000fe20000000000 */
[----:B------:R-:W-:Y:S01]  /*10d0*/  ISETP.NE.AND P0, PT, R10, RZ, PT ;  /* 0x000000ff0a00720c */ /* 0x000fe20003f05270 */
[----:B------:R-:W-:Y:S01]  /*10e0*/  VIADD R3, R3, 0x1 ;  /* 0x0000000103037836 */ /* 0x000fe20000000000 */
[----:B--2---:R0:W-:Y:S11]  /*10f0*/  STG.E desc[UR6][R6.64], R9 ;  /* 0x0000000906007986 */ /* 0x0041f6000c101906 */
[----:B------:R-:W-:Y:S05]  /*1100*/  @P0 BRA `(.L_x_38) ;  /* 0xfffffffc00d80947 */ /* 0x000fea000383ffff */
[----:B------:R-:W-:Y:S05]  /*1110*/  BSYNC.RECONVERGENT B1 ;  /* 0x0000000000017941 */ /* 0x000fea0003800200 */
.L_x_37:
[----:B------:R-:W-:-:S07]  /*1120*/  VIADD R3, R12, 0x1 ;  /* 0x000000010c037836 */ /* 0x000fce0000000000 */
.L_x_36:
[----:B------:R-:W-:Y:S05]  /*1130*/  BSYNC.RECONVERGENT B0 ;  /* 0x0000000000007941 */ /* 0x000fea0003800200 */
.L_x_35:
[----:B------:R-:W-:-:S04]  /*1140*/  IADD3 R0, PT, PT, -R0, -0x2, R13 ;  /* 0xfffffffe00007810 */ /* 0x000fc80007ffe10d */
[----:B------:R-:W-:-:S13]  /*1150*/  ISETP.GE.U32.AND P0, PT, R0, 0x3, PT ;  /* 0x000000030000780c */ /* 0x000fda0003f06070 */
[----:B------:R-:W-:Y:S05]  /*1160*/  @!P0 EXIT ;  /* 0x000000000000894d */ /* 0x000fea0003800000 */
[----:B------:R-:W1:Y:S01]  /*1170*/  LDCU.64 UR4, c[0x0][0x380] ;  /* 0x00007000ff0477ac */ /* 0x000e620008000a00 */
[-CC-:B------:R-:W-:Y:S02]  /*1180*/  IMAD R27, R27, R13.reuse, R3.reuse ;  /* 0x0000000d1b1b7224 */ /* 0x180fe400078e0203 */
[----:B0-----:R-:W-:Y:S02]  /*1190*/  IMAD R9, R2, R13, R3 ;  /* 0x0000000d02097224 */ /* 0x001fe400078e0203 */
[----:B------:R-:W-:Y:S01]  /*11a0*/  IMAD.IADD R0, R3, 0x1, -R13 ;  /* 0x0000000103007824 */ /* 0x000fe200078e0a0d */
[----:B-1----:R-:W-:-:S04]  /*11b0*/  UIADD3 UR4, UP0, UPT, UR4, 0x8, URZ ;  /* 0x0000000804047890 */ /* 0x002fc8000ff1e0ff */
[----:B------:R-:W-:Y:S02]  /*11c0*/  UIADD3.X UR5, UPT, UPT, URZ, UR5, URZ, UP0, !UPT ;  /* 0x00000005ff057290 */ /* 0x000fe400087fe4ff */
[----:B------:R-:W-:-:S04]  /*11d0*/  MOV R6, UR4 ;  /* 0x0000000400067c02 */ /* 0x000fc80008000f00 */
[----:B------:R-:W-:-:S07]  /*11e0*/  IMAD.U32 R7, RZ, RZ, UR5 ;  /* 0x00000005ff077e24 */ /* 0x000fce000f8e00ff */
.L_x_39:
        /* <DEDUP_REMOVED lines=9> */
[----:B------:R-:W-:Y:S01]  /*1280*/  VIADD R0, R0, 0x4 ;  /* 0x0000000400007836 */ /* 0x000fe20000000000 */
[----:B------:R-:W-:Y:S01]  /*1290*/  IADD3 R27, PT, PT, R27, 0x4, RZ ;  /* 0x000000041b1b7810 */ /* 0x000fe20007ffe0ff */
[----:B------:R-:W-:-:S03]  /*12a0*/  VIADD R9, R9, 0x4 ;  /* 0x0000000409097836 */ /* 0x000fc60000000000 */
[----:B------:R-:W-:Y:S01]  /*12b0*/  ISETP.NE.AND P0, PT, R0, RZ, PT ;  /* 0x000000ff0000720c */ /* 0x000fe20003f05270 */
[----:B--2---:R0:W-:-:S12]  /*12c0*/  STG.E desc[UR6][R4.64+0x4], R17 ;  /* 0x0000041104007986 */ /* 0x0041d8000c101906 */
[----:B------:R-:W-:Y:S05]  /*12d0*/  @P0 BRA `(.L_x_39) ;  /* 0xfffffffc00c40947 */ /* 0x000fea000383ffff */
[----:B------:R-:W-:Y:S05]  /*12e0*/  EXIT ;  /* 0x000000000000794d */ /* 0x000fea0003800000 */
        .weak           $__internal_1_$__cuda_sm20_div_rn_f64_full
        .type           $__internal_1_$__cuda_sm20_div_rn_f64_full,@function
        .size           $__internal_1_$__cuda_sm20_div_rn_f64_full,(.L_x_55 - $__internal_1_$__cuda_sm20_div_rn_f64_full)
$__internal_1_$__cuda_sm20_div_rn_f64_full:
[C---:B------:R-:W-:Y:S01]  /*12f0*/  FSETP.GEU.AND P0, PT, |R3|.reuse, 1.469367938527859385e-39, PT ;  /* 0x001000000300780b */ /* 0x040fe20003f0e200 */
[----:B------:R-:W-:Y:S01]  /*1300*/  IMAD.MOV.U32 R11, RZ, RZ, R3 ;  /* 0x000000ffff0b7224 */ /* 0x000fe200078e0003 */
[----:B------:R-:W-:Y:S01]  /*1310*/  MOV R10, UR4 ;  /* 0x00000004000a7c02 */ /* 0x000fe20008000f00 */
[----:B------:R-:W-:Y:S01]  /*1320*/  IMAD.U32 R8, RZ, RZ, UR4 ;  /* 0x00000004ff087e24 */ /* 0x000fe2000f8e00ff */
[----:B------:R-:W-:Y:S01]  /*1330*/  LOP3.LUT R4, R3, 0x800fffff, RZ, 0xc0, !PT ;  /* 0x800fffff03047812 */ /* 0x000fe200078ec0ff */
[----:B------:R-:W-:Y:S01]  /*1340*/  IMAD.MOV.U32 R14, RZ, RZ, 0x1 ;  /* 0x00000001ff0e7424 */ /* 0x000fe200078e00ff */
[C---:B------:R-:W-:Y:S01]  /*1350*/  FSETP.GEU.AND P2, PT, |R13|.reuse, 1.469367938527859385e-39, PT ;  /* 0x001000000d00780b */ /* 0x040fe20003f4e200 */
[----:B------:R-:W-:Y:S01]  /*1360*/  BSSY.RECONVERGENT B1, `(.L_x_40) ;  /* 0x0000052000017945 */ /* 0x000fe20003800200 */
[----:B------:R-:W-:Y:S02]  /*1370*/  LOP3.LUT R9, R4, 0x3ff00000, RZ, 0xfc, !PT ;  /* 0x3ff0000004097812 */ /* 0x000fe400078efcff */
[----:B------:R-:W-:-:S02]  /*1380*/  LOP3.LUT R4, R13, 0x7ff00000, RZ, 0xc0, !PT ;  /* 0x7ff000000d047812 */ /* 0x000fc400078ec0ff */
[----:B------:R-:W-:Y:S01]  /*1390*/  LOP3.LUT R25, R3, 0x7ff00000, RZ, 0xc0, !PT ;  /* 0x7ff0000003197812 */ /* 0x000fe200078ec0ff */
[----:B------:R-:W-:Y:S01]  /*13a0*/  @!P0 DMUL R8, R10, 8.98846567431157953865e+307 ;  /* 0x7fe000000a088828 */ /* 0x000fe20000000000 */
[----:B------:R-:W-:Y:S02]  /*13b0*/  MOV R24, R4 ;  /* 0x0000000400187202 */ /* 0x000fe40000000f00 */
[----:B------:R-:W-:-:S03]  /*13c0*/  ISETP.GE.U32.AND P1, PT, R4, R25, PT ;  /* 0x000000190400720c */ /* 0x000fc60003f26070 */
[----:B------:R-:W0:Y:S01]  /*13d0*/  MUFU.RCP64H R15, R9 ;  /* 0x00000009000f7308 */ /* 0x000e220000001800 */
[----:B------:R-:W-:Y:S01]  /*13e0*/  @!P2 LOP3.LUT R5, R11, 0x7ff00000, RZ, 0xc0, !PT ;  /* 0x7ff000000b05a812 */ /* 0x000fe200078ec0ff */
[----:B------:R-:W-:Y:S02]  /*13f0*/  @!P2 IMAD.MOV.U32 R20, RZ, RZ, RZ ;  /* 0x000000ffff14a224 */ /* 0x000fe400078e00ff */
[----:B------:R-:W-:Y:S02]  /*1400*/  @!P0 LOP3.LUT R25, R9, 0x7ff00000, RZ, 0xc0, !PT ;  /* 0x7ff0000009198812 */ /* 0x000fe400078ec0ff */
[----:B------:R-:W-:Y:S02]  /*1410*/  @!P2 ISETP.GE.U32.AND P3, PT, R4, R5, PT ;  /* 0x000000050400a20c */ /* 0x000fe40003f66070 */
[----:B------:R-:W-:Y:S01]  /*1420*/  MOV R5, 0x1ca00000 ;  /* 0x1ca0000000057802 */ /* 0x000fe20000000f00 */
[----:B------:R-:W-:-:S03]  /*1430*/  VIADD R26, R25, 0xffffffff ;  /* 0xffffffff191a7836 */ /* 0x000fc60000000000 */
[----:B------:R-:W-:-:S04]  /*1440*/  @!P2 SEL R17, R5, 0x63400000, !P3 ;  /* 0x634000000511a807 */ /* 0x000fc80005800000 */
[----:B------:R-:W-:Y:S01]  /*1450*/  @!P2 LOP3.LUT R17, R17, 0x80000000, R13, 0xf8, !PT ;  /* 0x800000001111a812 */ /* 0x000fe200078ef80d */
[----:B0-----:R-:W-:-:S03]  /*1460*/  DFMA R18, R14, -R8, 1 ;  /* 0x3ff000000e12742b */ /* 0x001fc60000000808 */
[----:B------:R-:W-:-:S05]  /*1470*/  @!P2 LOP3.LUT R21, R17, 0x100000, RZ, 0xfc, !PT ;  /* 0x001000001115a812 */ /* 0x000fca00078efcff */
[----:B------:R-:W-:-:S08]  /*1480*/  DFMA R18, R18, R18, R18 ;  /* 0x000000121212722b */ /* 0x000fd00000000012 */
[----:B------:R-:W-:Y:S01]  /*1490*/  DFMA R18, R14, R18, R14 ;  /* 0x000000120e12722b */ /* 0x000fe2000000000e */
[----:B------:R-:W-:Y:S01]  /*14a0*/  SEL R15, R5, 0x63400000, !P1 ;  /* 0x63400000050f7807 */ /* 0x000fe20004800000 */
[----:B------:R-:W-:-:S03]  /*14b0*/  IMAD.MOV.U32 R14, RZ, RZ, R12 ;  /* 0x000000ffff0e7224 */ /* 0x000fc600078e000c */
[----:B------:R-:W-:-:S03]  /*14c0*/  LOP3.LUT R15, R15, 0x800fffff, R13, 0xf8, !PT ;  /* 0x800fffff0f0f7812 */ /* 0x000fc600078ef80d */
[----:B------:R-:W-:-:S03]  /*14d0*/  DFMA R16, R18, -R8, 1 ;  /* 0x3ff000001210742b */ /* 0x000fc60000000808 */
[----:B------:R-:W-:-:S05]  /*14e0*/  @!P2 DFMA R14, R14, 2, -R20 ;  /* 0x400000000e0ea82b */ /* 0x000fca0000000814 */
[----:B------:R-:W-:-:S05]  /*14f0*/  DFMA R16, R18, R16, R18 ;  /* 0x000000101210722b */ /* 0x000fca0000000012 */
[----:B------:R-:W-:-:S03]  /*1500*/  @!P2 LOP3.LUT R24, R15, 0x7ff00000, RZ, 0xc0, !PT ;  /* 0x7ff000000f18a812 */ /* 0x000fc600078ec0ff */
[----:B------:R-:W-:Y:S02]  /*1510*/  DMUL R18, R16, R14 ;  /* 0x0000000e10127228 */ /* 0x000fe40000000000 */
[----:B------:R-:W-:-:S05]  /*1520*/  VIADD R20, R24, 0xffffffff ;  /* 0xffffffff18147836 */ /* 0x000fca0000000000 */
[----:B------:R-:W-:Y:S01]  /*1530*/  ISETP.GT.U32.AND P0, PT, R20, 0x7feffffe, PT ;  /* 0x7feffffe1400780c */ /* 0x000fe20003f04070 */
[----:B------:R-:W-:-:S03]  /*1540*/  DFMA R20, R18, -R8, R14 ;  /* 0x800000081214722b */ /* 0x000fc6000000000e */
[----:B------:R-:W-:-:S05]  /*1550*/  ISETP.GT.U32.OR P0, PT, R26, 0x7feffffe, P0 ;  /* 0x7feffffe1a00780c */ /* 0x000fca0000704470 */
[----:B------:R-:W-:-:S08]  /*1560*/  DFMA R20, R16, R20, R18 ;  /* 0x000000141014722b */ /* 0x000fd00000000012 */
[----:B------:R-:W-:Y:S05]  /*1570*/  @P0 BRA `(.L_x_41) ;  /* 0x00000000006c0947 */ /* 0x000fea0003800000 */
[----:B------:R-:W-:-:S04]  /*1580*/  LOP3.LUT R13, R11, 0x7ff00000, RZ, 0xc0, !PT ;  /* 0x7ff000000b0d7812 */ /* 0x000fc800078ec0ff */
[CC--:B------:R-:W-:Y:S02]  /*1590*/  VIADDMNMX R12, R4.reuse, -R13.reuse, 0xb9600000, !PT ;  /* 0xb9600000040c7446 */ /* 0x0c0fe4000780090d */
[----:B------:R-:W-:Y:S02]  /*15a0*/  ISETP.GE.U32.AND P0, PT, R4, R13, PT ;  /* 0x0000000d0400720c */ /* 0x000fe40003f06070 */
[----:B------:R-:W-:Y:S02]  /*15b0*/  VIMNMX R12, PT, PT, R12, 0x46a00000, PT ;  /* 0x46a000000c0c7848 */ /* 0x000fe40003fe0100 */
[----:B------:R-:W-:-:S04]  /*15c0*/  SEL R5, R5, 0x63400000, !P0 ;  /* 0x6340000005057807 */ /* 0x000fc80004000000 */
[----:B------:R-:W-:Y:S01]  /*15d0*/  IADD3 R16, PT, PT, -R5, R12, RZ ;  /* 0x0000000c05107210 */ /* 0x000fe20007ffe1ff */
[----:B------:R-:W-:-:S04]  /*15e0*/  IMAD.MOV.U32 R12, RZ, RZ, RZ ;  /* 0x000000ffff0c7224 */ /* 0x000fc800078e00ff */
[----:B------:R-:W-:-:S06]  /*15f0*/  VIADD R13, R16, 0x7fe00000 ;  /* 0x7fe00000100d7836 */ /* 0x000fcc0000000000 */
[----:B------:R-:W-:-:S10]  /*1600*/  DMUL R4, R20, R12 ;  /* 0x0000000c14047228 */ /* 0x000fd40000000000 */
[----:B------:R-:W-:-:S13]  /*1610*/  FSETP.GTU.AND P0, PT, |R5|, 1.469367938527859385e-39, PT ;  /* 0x001000000500780b */ /* 0x000fda0003f0c200 */
[----:B------:R-:W-:Y:S05]  /*1620*/  @P0 BRA `(.L_x_42) ;  /* 0x0000000000940947 */ /* 0x000fea0003800000 */
[----:B------:R-:W-:Y:S01]  /*1630*/  DFMA R8, R20, -R8, R14 ;  /* 0x800000081408722b */ /* 0x000fe2000000000e */
[----:B------:R-:W-:-:S09]  /*1640*/  MOV R12, RZ ;  /* 0x000000ff000c7202 */ /* 0x000fd20000000f00 */
[C---:B------:R-:W-:Y:S02]  /*1650*/  FSETP.NEU.AND P0, PT, R9.reuse, RZ, PT ;  /* 0x000000ff0900720b */ /* 0x040fe40003f0d000 */
[----:B------:R-:W-:-:S04]  /*1660*/  LOP3.LUT R11, R9, 0x80000000, R11, 0x48, !PT ;  /* 0x80000000090b7812 */ /* 0x000fc800078e480b */
[----:B------:R-:W-:-:S07]  /*1670*/  LOP3.LUT R13, R11, R13, RZ, 0xfc, !PT ;  /* 0x0000000d0b0d7212 */ /* 0x000fce00078efcff */
[----:B------:R-:W-:Y:S05]  /*1680*/  @!P0 BRA `(.L_x_42) ;  /* 0x00000000007c8947 */ /* 0x000fea0003800000 */
[----:B------:R-:W-:Y:S01]  /*1690*/  IMAD.MOV R9, RZ, RZ, -R16 ;  /* 0x000000ffff097224 */ /* 0x000fe200078e0a10 */
[----:B------:R-:W-:Y:S01]  /*16a0*/  DMUL.RP R12, R20, R12 ;  /* 0x0000000c140c7228 */ /* 0x000fe20000008000 */
[----:B------:R-:W-:-:S06]  /*16b0*/  IMAD.MOV.U32 R8, RZ, RZ, RZ ;  /* 0x000000ffff087224 */ /* 0x000fcc00078e00ff */
[----:B------:R-:W-:-:S03]  /*16c0*/  DFMA R8, R4, -R8, R20 ;  /* 0x800000080408722b */ /* 0x000fc60000000014 */
[----:B------:R-:W-:-:S03]  /*16d0*/  LOP3.LUT R11, R13, R11, RZ, 0x3c, !PT ;  /* 0x0000000b0d0b7212 */ /* 0x000fc600078e3cff */
[----:B------:R-:W-:-:S04]  /*16e0*/  IADD3 R8, PT, PT, -R16, -0x43300000, RZ ;  /* 0xbcd0000010087810 */ /* 0x000fc80007ffe1ff */
[----:B------:R-:W-:-:S04]  /*16f0*/  FSETP.NEU.AND P0, PT, |R9|, R8, PT ;  /* 0x000000080900720b */ /* 0x000fc80003f0d200 */
[----:B------:R-:W-:Y:S02]  /*1700*/  FSEL R4, R12, R4, !P0 ;  /* 0x000000040c047208 */ /* 0x000fe40004000000 */
[----:B------:R-:W-:Y:S01]  /*1710*/  FSEL R5, R11, R5, !P0 ;  /* 0x000000050b057208 */ /* 0x000fe20004000000 */
[----:B------:R-:W-:Y:S06]  /*1720*/  BRA `(.L_x_42) ;  /* 0x0000000000547947 */ /* 0x000fec0003800000 */
.L_x_41:
[----:B------:R-:W-:-:S14]  /*1730*/  DSETP.NAN.AND P0, PT, R12, R12, PT ;  /* 0x0000000c0c00722a */ /* 0x000fdc0003f08000 */
[----:B------:R-:W-:Y:S05]  /*1740*/  @P0 BRA `(.L_x_43) ;  /* 0x0000000000440947 */ /* 0x000fea0003800000 */
[----:B------:R-:W-:-:S14]  /*1750*/  DSETP.NAN.AND P0, PT, R10, R10, PT ;  /* 0x0000000a0a00722a */ /* 0x000fdc0003f08000 */
[----:B------:R-:W-:Y:S05]  /*1760*/  @P0 BRA `(.L_x_44) ;  /* 0x0000000000300947 */ /* 0x000fea0003800000 */
[----:B------:R-:W-:Y:S01]  /*1770*/  ISETP.NE.AND P0, PT, R24, R25, PT ;  /* 0x000000191800720c */ /* 0x000fe20003f05270 */
[----:B------:R-:W-:Y:S01]  /*1780*/  IMAD.MOV.U32 R5, RZ, RZ, -0x80000 ;  /* 0xfff80000ff057424 */ /* 0x000fe200078e00ff */
[----:B------:R-:W-:-:S11]  /*1790*/  MOV R4, 0x0 ;  /* 0x0000000000047802 */ /* 0x000fd60000000f00 */
[----:B------:R-:W-:Y:S05]  /*17a0*/  @!P0 BRA `(.L_x_42) ;  /* 0x0000000000348947 */ /* 0x000fea0003800000 */
[----:B------:R-:W-:Y:S02]  /*17b0*/  ISETP.NE.AND P0, PT, R24, 0x7ff00000, PT ;  /* 0x7ff000001800780c */ /* 0x000fe40003f05270 */
[----:B------:R-:W-:Y:S02]  /*17c0*/  LOP3.LUT R5, R13, 0x80000000, R11, 0x48, !PT ;  /* 0x800000000d057812 */ /* 0x000fe400078e480b */
[----:B------:R-:W-:-:S13]  /*17d0*/  ISETP.EQ.OR P0, PT, R25, RZ, !P0 ;  /* 0x000000ff1900720c */ /* 0x000fda0004702670 */
[----:B------:R-:W-:Y:S01]  /*17e0*/  @P0 LOP3.LUT R8, R5, 0x7ff00000, RZ, 0xfc, !PT ;  /* 0x7ff0000005080812 */ /* 0x000fe200078efcff */
[----:B------:R-:W-:Y:S01]  /*17f0*/  @!P0 IMAD.MOV.U32 R4, RZ, RZ, RZ ;  /* 0x000000ffff048224 */ /* 0x000fe200078e00ff */
[----:B------:R-:W-:-:S03]  /*1800*/  @P0 MOV R4, RZ ;  /* 0x000000ff00040202 */ /* 0x000fc60000000f00 */
[----:B------:R-:W-:Y:S01]  /*1810*/  @P0 IMAD.MOV.U32 R5, RZ, RZ, R8 ;  /* 0x000000ffff050224 */ /* 0x000fe200078e0008 */
[----:B------:R-:W-:Y:S06]  /*1820*/  BRA `(.L_x_42) ;  /* 0x0000000000147947 */ /* 0x000fec0003800000 */
.L_x_44:
[----:B------:R-:W-:Y:S01]  /*1830*/  LOP3.LUT R5, R11, 0x80000, RZ, 0xfc, !PT ;  /* 0x000800000b057812 */ /* 0x000fe200078efcff */
[----:B------:R-:W-:Y:S01]  /*1840*/  IMAD.MOV.U32 R4, RZ, RZ, R10 ;  /* 0x000000ffff047224 */ /* 0x000fe200078e000a */
[----:B------:R-:W-:Y:S06]  /*1850*/  BRA `(.L_x_42) ;  /* 0x0000000000087947 */ /* 0x000fec0003800000 */
.L_x_43:
[----:B------:R-:W-:Y:S02]  /*1860*/  LOP3.LUT R5, R13, 0x80000, RZ, 0xfc, !PT ;  /* 0x000800000d057812 */ /* 0x000fe400078efcff */
[----:B------:R-:W-:-:S07]  /*1870*/  MOV R4, R12 ;  /* 0x0000000c00047202 */ /* 0x000fce0000000f00 */
.L_x_42:
[----:B------:R-:W-:Y:S05]  /*1880*/  BSYNC.RECONVERGENT B1 ;  /* 0x0000000000017941 */ /* 0x000fea0003800200 */
.L_x_40:
[----:B------:R-:W-:Y:S01]  /*1890*/  IMAD.MOV.U32 R8, RZ, RZ, R4 ;  /* 0x000000ffff087224 */ /* 0x000fe200078e0004 */
[----:B------:R-:W-:Y:S01]  /*18a0*/  MOV R4, R0 ;  /* 0x0000000000047202 */ /* 0x000fe20000000f00 */
[----:B------:R-:W-:Y:S02]  /*18b0*/  IMAD.MOV.U32 R9, RZ, RZ, R5 ;  /* 0x000000ffff097224 */ /* 0x000fe400078e0005 */
[----:B------:R-:W-:-:S04]  /*18c0*/  IMAD.MOV.U32 R5, RZ, RZ, 0x0 ;  /* 0x00000000ff057424 */ /* 0x000fc800078e00ff */
[----:B------:R-:W-:Y:S05]  /*18d0*/  RET.REL.NODEC R4 `(_Z18crossover_parallelPfiii) ;  /* 0xffffffe404c87950 */ /* 0x000fea0003c3ffff */
.L_x_45:
        /* <DEDUP_REMOVED lines=10> */
.L_x_55:


//--------------------- .text._Z18selection_parallelPfS_Piii --------------------------
	.section	.text._Z18selection_parallelPfS_Piii,"ax",@progbits
	.align	128
        .global         _Z18selection_parallelPfS_Piii
        .type           _Z18selection_parallelPfS_Piii,@function
        .size           _Z18selection_parallelPfS_Piii,(.L_x_59 - _Z18selection_parallelPfS_Piii)
        .other          _Z18selection_parallelPfS_Piii,@"STO_CUDA_ENTRY STV_DEFAULT"
_Z18selection_parallelPfS_Piii:
.text._Z18selection_parallelPfS_Piii:
[----:B------:R-:W-:Y:S01]  /*0000*/  LDC R1, c[0x0][0x37c] ;  /* 0x0000df00ff017b82 */ /* 0x000fe20000000800 */
[----:B------:R-:W0:Y:S01]  /*0010*/  S2R R0, SR_TID.X ;  /* 0x0000000000007919 */ /* 0x000e220000002100 */
[----:B------:R-:W0:Y:S01]  /*0020*/  LDCU.64 UR6, c[0x0][0x398] ;  /* 0x00007300ff0677ac */ /* 0x000e220008000a00 */
[----:B------:R-:W1:Y:S01]  /*0030*/  S2R R9, SR_CTAID.X ;  /* 0x0000000000097919 */ /* 0x000e620000002500 */
[----:B0-----:R-:W-:-:S04]  /*0040*/  ISETP.GE.U32.AND P0, PT, R0, UR7, PT ;  /* 0x0000000700007c0c */ /* 0x001fc8000bf06070 */
[----:B-1----:R-:W-:-:S13]  /*0050*/  ISETP.GE.U32.OR P0, PT, R9, UR6, P0 ;  /* 0x0000000609007c0c */ /* 0x002fda0008706470 */
[----:B------:R-:W-:Y:S05]  /*0060*/  @P0 EXIT ;  /* 0x000000000000094d */ /* 0x000fea0003800000 */
[----:B------:R-:W0:Y:S01]  /*0070*/  LDC.64 R2, c[0x0][0x390] ;  /* 0x0000e400ff027b82 */ /* 0x000e220000000a00 */
[----:B------:R-:W1:Y:S07]  /*0080*/  LDCU.64 UR4, c[0x0][0x358] ;  /* 0x00006b00ff0477ac */ /* 0x000e6e0008000a00 */
[----:B------:R-:W2:Y:S01]  /*0090*/  LDC.64 R4, c[0x0][0x380] ;  /* 0x0000e000ff047b82 */ /* 0x000ea20000000a00 */
[----:B0-----:R-:W-:-:S06]  /*00a0*/  IMAD.WIDE.U32 R2, R9, 0x4, R2 ;  /* 0x0000000409027825 */ /* 0x001fcc00078e0002 */
[----:B-1----:R-:W3:Y:S02]  /*00b0*/  LDG.E R2, desc[UR4][R2.64] ;  /* 0x0000000402027981 */ /* 0x002ee4000c1e1900 */
[----:B---3--:R-:W-:-:S04]  /*00c0*/  IMAD R7, R2, UR7, R0 ;  /* 0x0000000702077c24 */ /* 0x008fc8000f8e0200 */
[----:B--2---:R-:W-:Y:S02]  /*00d0*/  IMAD.WIDE R4, R7, 0x4, R4 ;  /* 0x0000000407047825 */ /* 0x004fe400078e0204 */
[----:B------:R-:W0:Y:S04]  /*00e0*/  LDC.64 R6, c[0x0][0x388] ;  /* 0x0000e200ff067b82 */ /* 0x000e280000000a00 */
[----:B------:R-:W2:Y:S01]  /*00f0*/  LDG.E R5, desc[UR4][R4.64] ;  /* 0x0000000404057981 */ /* 0x000ea2000c1e1900 */
[----:B------:R-:W-:-:S04]  /*0100*/  IMAD R9, R9, UR7, R0 ;  /* 0x0000000709097c24 */ /* 0x000fc8000f8e0200 */
[----:B0-----:R-:W-:-:S05]  /*0110*/  IMAD.WIDE R6, R9, 0x4, R6 ;  /* 0x0000000409067825 */ /* 0x001fca00078e0206 */
[----:B--2---:R-:W-:Y:S01]  /*0120*/  STG.E desc[UR4][R6.64], R5 ;  /* 0x0000000506007986 */ /* 0x004fe2000c101904 */
[----:B------:R-:W-:Y:S05]  /*0130*/  EXIT ;  /* 0x000000000000794d */ /* 0x000fea0003800000 */
.L_x_46:
        /* <DEDUP_REMOVED lines=12> */
.L_x_59:


//--------------------- .text._Z13createGenomesPf --------------------------
	.section	.text._Z13createGenomesPf,"ax",@progbits
	.align	128
        .global         _Z13createGenomesPf
        .type           _Z13createGenomesPf,@function
        .size           _Z13createGenomesPf,(.L_x_60 - _Z13createGenomesPf)
        .other          _Z13createGenomesPf,@"STO_CUDA_ENTRY STV_DEFAULT"
_Z13createGenomesPf:
.text._Z13createGenomesPf:
[----:B------:R-:W-:Y:S01]  /*0000*/  LDC R1, c[0x0][0x37c] ;  /* 0x0000df00ff017b82 */ /* 0x000fe20000000800 */
[----:B------:R-:W0:Y:S07]  /*0010*/  S2R R3, SR_TID.X ;  /* 0x0000000000037919 */ /* 0x000e2e0000002100 */
[----:B------:R-:W0:Y:S01]  /*0020*/  S2UR UR6, SR_CTAID.X ;  /* 0x00000000000679c3 */ /* 0x000e220000002500 */
[----:B------:R-:W1:Y:S01]  /*0030*/  LDCU.64 UR4, c[0x0][0x358] ;  /* 0x00006b00ff0477ac */ /* 0x000e620008000a00 */
[----:B------:R-:W-:Y:S01]  /*0040*/  BSSY.RECONVERGENT B0, `(.L_x_47) ;  /* 0x0000047000007945 */ /* 0x000fe20003800200 */
[----:B------:R-:W-:-:S05]  /*0050*/  IMAD.MOV.U32 R6, RZ, RZ, 0x1 ;  /* 0x00000001ff067424 */ /* 0x000fca00078e00ff */
[----:B------:R-:W0:Y:S02]  /*0060*/  LDC R0, c[0x0][0x360] ;  /* 0x0000d800ff007b82 */ /* 0x000e240000000800 */
[----:B0-----:R-:W-:-:S05]  /*0070*/  IMAD R0, R0, UR6, R3 ;  /* 0x0000000600007c24 */ /* 0x001fca000f8e0203 */
[----:B------:R-:W-:Y:S02]  /*0080*/  ISETP.NE.AND P0, PT, R0, RZ, PT ;  /* 0x000000ff0000720c */ /* 0x000fe40003f05270 */
[----:B------:R-:W-:-:S11]  /*0090*/  SHF.R.S32.HI R5, RZ, 0x1f, R0 ;  /* 0x0000001fff057819 */ /* 0x000fd60000011400 */
[----:B-1----:R-:W-:Y:S05]  /*00a0*/  @!P0 BRA `(.L_x_48) ;  /* 0x0000000400008947 */ /* 0x002fea0003800000 */
[----:B------:R-:W-:Y:S01]  /*00b0*/  HFMA2 R13, -RZ, RZ, 0, 0 ;  /* 0x00000000ff0d7431 */ /* 0x000fe200000001ff */
[----:B------:R-:W-:Y:S01]  /*00c0*/  BSSY.RECONVERGENT B1, `(.L_x_49) ;  /* 0x0000039000017945 */ /* 0x000fe20003800200 */
[----:B------:R-:W-:Y:S01]  /*00d0*/  IMAD.MOV.U32 R10, RZ, RZ, 0xbc8f ;  /* 0x0000bc8fff0a7424 */ /* 0x000fe200078e00ff */
[----:B------:R-:W-:Y:S01]  /*00e0*/  MOV R8, RZ ;  /* 0x000000ff00087202 */ /* 0x000fe20000000f00 */
[----:B------:R-:W-:Y:S01]  /*00f0*/  IMAD.MOV.U32 R6, RZ, RZ, 0x1 ;  /* 0x00000001ff067424 */ /* 0x000fe200078e00ff */
[----:B------:R-:W-:Y:S01]  /*0100*/  MOV R7, R5 ;  /* 0x0000000500077202 */ /* 0x000fe20000000f00 */
[----:B------:R-:W-:-:S07]  /*0110*/  IMAD.MOV.U32 R4, RZ, RZ, R0 ;  /* 0x000000ffff047224 */ /* 0x000fce00078e0000 */
.L_x_52:
        /* <DEDUP_REMOVED lines=11> */
[----:B------:R-:W-:-:S03]  /*01d0*/  IADD3.X R19, PT, PT, RZ, RZ, RZ, P0, !PT ;  /* 0x000000ffff137210 */ /* 0x000fc600007fe4ff */
[----:B------:R-:W-:Y:S01]  /*01e0*/  IMAD.MOV.U32 R18, RZ, RZ, R17 ;  /* 0x000000ffff127224 */ /* 0x000fe200078e0011 */
        /* <DEDUP_REMOVED lines=10> */
[----:B------:R-:W-:-:S05]  /*0290*/  IMAD R13, R13, R6, R8 ;  /* 0x000000060d0d7224 */ /* 0x000fca00078e0208 */
[----:B------:R-:W-:-:S05]  /*02a0*/  IADD3 R11, PT, PT, R11, R13, RZ ;  /* 0x0000000d0b0b7210 */ /* 0x000fca0007ffe0ff */
        /* <DEDUP_REMOVED lines=11> */
[----:B------:R-:W-:-:S04]  /*0360*/  IADD3 R13, P1, PT, R13, R14, RZ ;  /* 0x0000000e0d0d7210 */ /* 0x000fc80007f3e0ff */
[----:B------:R-:W-:-:S04]  /*0370*/  IADD3.X R6, PT, PT, R17, R15, RZ, P1, !PT ;  /* 0x0000000f11067210 */ /* 0x000fc80000ffe4ff */
[--C-:B------:R-:W-:Y:S02]  /*0380*/  SHF.R.U64 R13, R13, 0x1e, R6.reuse ;  /* 0x0000001e0d0d7819 */ /* 0x100fe40000001206 */
[----:B------:R-:W-:-:S03]  /*0390*/  SHF.R.U32.HI R6, RZ, 0x1e, R6 ;  /* 0x0000001eff067819 */ /* 0x000fc60000011606 */
[----:B------:R-:W-:-:S04]  /*03a0*/  IMAD.WIDE.U32 R10, R13, -0x7fffffff, R10 ;  /* 0x800000010d0a7825 */ /* 0x000fc800078e000a */
[----:B------:R-:W-:-:S05]  /*03b0*/  IMAD R6, R6, -0x7fffffff, RZ ;  /* 0x8000000106067824 */ /* 0x000fca00078e02ff */
[----:B------:R-:W-:Y:S01]  /*03c0*/  IADD3 R8, PT, PT, R11, -R13, R6 ;  /* 0x8000000d0b087210 */ /* 0x000fe20007ffe006 */
[----:B------:R-:W-:-:S07]  /*03d0*/  IMAD.MOV.U32 R6, RZ, RZ, R10 ;  /* 0x000000ffff067224 */ /* 0x000fce00078e000a */
.L_x_51:
[----:B------:R-:W-:Y:S05]  /*03e0*/  BSYNC.RECONVERGENT B2 ;  /* 0x0000000000027941 */ /* 0x000fea0003800200 */
.L_x_50:
[----:B------:R-:W-:Y:S02]  /*03f0*/  ISETP.GT.U32.AND.EX P0, PT, R7, RZ, PT, P0 ;  /* 0x000000ff0700720c */ /* 0x000fe40003f04100 */
[--C-:B------:R-:W-:Y:S02]  /*0400*/  SHF.R.U64 R4, R4, 0x1, R7.reuse ;  /* 0x0000000104047819 */ /* 0x100fe40000001207 */
[----:B------:R-:W-:Y:S02]  /*0410*/  SHF.R.U32.HI R7, RZ, 0x1, R7 ;  /* 0x00000001ff077819 */ /* 0x000fe40000011607 */
[----:B------:R-:W-:Y:S02]  /*0420*/  IADD3 R13, PT, PT, R3, -R9, R12 ;  /* 0x80000009030d7210 */ /* 0x000fe40007ffe00c */
[----:B------:R-:W-:-:S05]  /*0430*/  MOV R10, R2 ;  /* 0x00000002000a7202 */ /* 0x000fca0000000f00 */
[----:B------:R-:W-:Y:S05]  /*0440*/  @P0 BRA `(.L_x_52) ;  /* 0xfffffffc00340947 */ /* 0x000fea000383ffff */
[----:B------:R-:W-:Y:S05]  /*0450*/  BSYNC.RECONVERGENT B1 ;  /* 0x0000000000017941 */ /* 0x000fea0003800200 */
.L_x_49:
[----:B------:R-:W-:-:S04]  /*0460*/  IMAD.HI.U32 R3, R6, 0x3, RZ ;  /* 0x0000000306037827 */ /* 0x000fc800078e00ff */
[----:B------:R-:W-:-:S05]  /*0470*/  IMAD.IADD R2, R6, 0x1, -R3 ;  /* 0x0000000106027824 */ /* 0x000fca00078e0a03 */
[----:B------:R-:W-:-:S04]  /*0480*/  LEA.HI R2, R2, R3, RZ, 0x1f ;  /* 0x0000000302027211 */ /* 0x000fc800078ff8ff */
[----:B------:R-:W-:-:S05]  /*0490*/  SHF.R.U32.HI R3, RZ, 0x1e, R2 ;  /* 0x0000001eff037819 */ /* 0x000fca0000011602 */
[----:B------:R-:W-:-:S07]  /*04a0*/  IMAD R6, R3, -0x7fffffff, R6 ;  /* 0x8000000103067824 */ /* 0x000fce00078e0206 */
.L_x_48:
[----:B------:R-:W-:Y:S05]  /*04b0*/  BSYNC.RECONVERGENT B0 ;  /* 0x0000000000007941 */ /* 0x000fea0003800200 */
.L_x_47:
[----:B------:R-:W-:Y:S01]  /*04c0*/  IMAD.HI.U32 R2, R6, -0x4370ec6f, RZ ;  /* 0xbc8f139106027827 */ /* 0x000fe200078e00ff */
[----:B------:R-:W0:Y:S03]  /*04d0*/  LDCU.64 UR6, c[0x0][0x380] ;  /* 0x00007000ff0677ac */ /* 0x000e260008000a00 */
[----:B------:R-:W-:Y:S01]  /*04e0*/  IMAD.MOV.U32 R4, RZ, RZ, 0x40000000 ;  /* 0x40000000ff047424 */ /* 0x000fe200078e00ff */
[----:B------:R-:W-:-:S05]  /*04f0*/  SHF.R.U32.HI R3, RZ, 0xf, R2 ;  /* 0x0000000fff037819 */ /* 0x000fca0000011602 */
[C---:B------:R-:W-:Y:S02]  /*0500*/  IMAD R6, R3.reuse, -0xadc8, R6 ;  /* 0xffff523803067824 */ /* 0x040fe400078e0206 */
[----:B------:R-:W-:Y:S02]  /*0510*/  IMAD R3, R3, 0xd47, RZ ;  /* 0x00000d4703037824 */ /* 0x000fe400078e02ff */
[----:B------:R-:W-:-:S03]  /*0520*/  IMAD R6, R6, 0xbc8f, RZ ;  /* 0x0000bc8f06067824 */ /* 0x000fc600078e02ff */
[----:B------:R-:W-:Y:S02]  /*0530*/  LOP3.LUT R7, R3, 0x7fffffff, RZ, 0x3c, !PT ;  /* 0x7fffffff03077812 */ /* 0x000fe400078e3cff */
[----:B------:R-:W-:-:S13]  /*0540*/  ISETP.GE.U32.AND P0, PT, R6, R3, PT ;  /* 0x000000030600720c */ /* 0x000fda0003f06070 */
[----:B------:R-:W-:Y:S02]  /*0550*/  @P0 IADD3 R7, PT, PT, -R3, RZ, RZ ;  /* 0x000000ff03070210 */ /* 0x000fe40007ffe1ff */
[----:B0-----:R-:W-:Y:S02]  /*0560*/  LEA R2, P0, R0, UR6, 0x2 ;  /* 0x0000000600027c11 */ /* 0x001fe4000f8010ff */
[----:B------:R-:W-:Y:S02]  /*0570*/  IADD3 R7, PT, PT, R6, -0x1, R7 ;  /* 0xffffffff06077810 */ /* 0x000fe40007ffe007 */
[----:B------:R-:W-:Y:S02]  /*0580*/  LEA.HI.X R3, R0, UR7, R5, 0x2, P0 ;  /* 0x0000000700037c11 */ /* 0x000fe400080f1405 */
[----:B------:R-:W-:-:S05]  /*0590*/  I2FP.F32.U32 R7, R7 ;  /* 0x0000000700077245 */ /* 0x000fca0000201000 */
[----:B------:R-:W-:-:S04]  /*05a0*/  FMUL R7, R7, 4.6566128730773925781e-10 ;  /* 0x3000000007077820 */ /* 0x000fc80000400000 */
[----:B------:R-:W-:-:S05]  /*05b0*/  FFMA R7, R7, R4, -1 ;  /* 0xbf80000007077423 */ /* 0x000fca0000000004 */
[----:B------:R-:W-:Y:S01]  /*05c0*/  STG.E desc[UR4][R2.64], R7 ;  /* 0x0000000702007986 */ /* 0x000fe2000c101904 */
[----:B------:R-:W-:Y:S05]  /*05d0*/  EXIT ;  /* 0x000000000000794d */ /* 0x000fea0003800000 */
.L_x_53:
        /* <DEDUP_REMOVED lines=10> */
.L_x_60:


//--------------------- .nv.shared.reserved.0     --------------------------
	.section	.nv.shared.reserved.0,"aw",@nobits
	.weak		__nv_reservedSMEM_offset_0_alias
	.size		__nv_reservedSMEM_offset_0_alias, 0, 64
	.other		__nv_reservedSMEM_offset_0_alias,@"STO_CUDA_RESERVED_SHARED STV_DEFAULT"
__nv_reservedSMEM_offset_0_alias:
	.zero		0
	.zero		64


//--------------------- .nv.global                --------------------------
	.section	.nv.global,"aw",@nobits
.nv.global:
	.type		_ZN34_INTERNAL_72fb9482_4_k_cu_8a30b0e16thrust24THRUST_300001_SM_1000_NS3seqE,@object
	.size		_ZN34_INTERNAL_72fb9482_4_k_cu_8a30b0e16thrust24THRUST_300001_SM_1000_NS3seqE,(_ZN34_INTERNAL_72fb9482_4_k_cu_8a30b0e14cuda3std3__48in_placeE - _ZN34_INTERNAL_72fb9482_4_k_cu_8a30b0e16thrust24THRUST_300001_SM_1000_NS3seqE)
_ZN34_INTERNAL_72fb9482_4_k_cu_8a30b0e16thrust24THRUST_300001_SM_1000_NS3seqE:
	.zero		1
	.type		_ZN34_INTERNAL_72fb9482_4_k_cu_8a30b0e14cuda3std3__48in_placeE,@object
	.size		_ZN34_INTERNAL_72fb9482_4_k_cu_8a30b0e14cuda3std3__48in_placeE,(_ZN34_INTERNAL_72fb9482_4_k_cu_8a30b0e14cuda3std6ranges3__45__cpo4sizeE - _ZN34_INTERNAL_72fb9482_4_k_cu_8a30b0e14cuda3std3__48in_placeE)
_ZN34_INTERNAL_72fb9482_4_k_cu_8a30b0e14cuda3std3__48in_placeE:
	.zero		1
	.type		_ZN34_INTERNAL_72fb9482_4_k_cu_8a30b0e14cuda3std6ranges3__45__cpo4sizeE,@object
	.size		_ZN34_INTERNAL_72fb9482_4_k_cu_8a30b0e14cuda3std6ranges3__45__cpo4sizeE,(_ZN34_INTERNAL_72fb9482_4_k_cu_8a30b0e16thrust24THRUST_300001_SM_1000_NS12placeholders2_3E - _ZN34_INTERNAL_72fb9482_4_k_cu_8a30b0e14cuda3std6ranges3__45__cpo4sizeE)
_ZN34_INTERNAL_72fb9482_4_k_cu_8a30b0e14cuda3std6ranges3__45__cpo4sizeE:
	.zero		1
	.type		_ZN34_INTERNAL_72fb9482_4_k_cu_8a30b0e16thrust24THRUST_300001_SM_1000_NS12placeholders2_3E,@object
	.size		_ZN34_INTERNAL_72fb9482_4_k_cu_8a30b0e16thrust24THRUST_300001_SM_1000_NS12placeholders2_3E,(_ZN34_INTERNAL_72fb9482_4_k_cu_8a30b0e14cuda3std3__45__cpo6cbeginE - _ZN34_INTERNAL_72fb9482_4_k_cu_8a30b0e16thrust24THRUST_300001_SM_1000_NS12placeholders2_3E)
_ZN34_INTERNAL_72fb9482_4_k_cu_8a30b0e16thrust24THRUST_300001_SM_1000_NS12placeholders2_3E:
	.zero		1
	.type		_ZN34_INTERNAL_72fb9482_4_k_cu_8a30b0e14cuda3std3__45__cpo6cbeginE,@object
	.size		_ZN34_INTERNAL_72fb9482_4_k_cu_8a30b0e14cuda3std3__45__cpo6cbeginE,(_ZN34_INTERNAL_72fb9482_4_k_cu_8a30b0e14cuda3std6ranges3__45__cpo6cbeginE - _ZN34_INTERNAL_72fb9482_4_k_cu_8a30b0e14cuda3std3__45__cpo6cbeginE)
_ZN34_INTERNAL_72fb9482_4_k_cu_8a30b0e14cuda3std3__45__cpo6cbeginE:
	.zero		1
	.type		_ZN34_INTERNAL_72fb9482_4_k_cu_8a30b0e14cuda3std6ranges3__45__cpo6cbeginE,@object
	.size		_ZN34_INTERNAL_72fb9482_4_k_cu_8a30b0e14cuda3std6ranges3__45__cpo6cbeginE,(_ZN34_INTERNAL_72fb9482_4_k_cu_8a30b0e16thrust24THRUST_300001_SM_1000_NS12placeholders2_7E - _ZN34_INTERNAL_72fb9482_4_k_cu_8a30b0e14cuda3std6ranges3__45__cpo6cbeginE)
_ZN34_INTERNAL_72fb9482_4_k_cu_8a30b0e14cuda3std6ranges3__45__cpo6cbeginE:
	.zero		1
	.type		_ZN34_INTERNAL_72fb9482_4_k_cu_8a30b0e16thrust24THRUST_300001_SM_1000_NS12placeholders2_7E,@object
	.size		_ZN34_INTERNAL_72fb9482_4_k_cu_8a30b0e16thrust24THRUST_300001_SM_1000_NS12placeholders2_7E,(_ZN34_INTERNAL_72fb9482_4_k_cu_8a30b0e14cuda3std3__45__cpo7crbeginE - _ZN34_INTERNAL_72fb9482_4_k_cu_8a30b0e16thrust24THRUST_300001_SM_1000_NS12placeholders2_7E)
_ZN34_INTERNAL_72fb9482_4_k_cu_8a30b0e16thrust24THRUST_300001_SM_1000_NS12placeholders2_7E:
	.zero		1
	.type		_ZN34_INTERNAL_72fb9482_4_k_cu_8a30b0e14cuda3std3__45__cpo7crbeginE,@object
	.size		_ZN34_INTERNAL_72fb9482_4_k_cu_8a30b0e14cuda3std3__45__cpo7crbeginE,(_ZN34_INTERNAL_72fb9482_4_k_cu_8a30b0e14cuda3std6ranges3__45__cpo4nextE - _ZN34_INTERNAL_72fb9482_4_k_cu_8a30b0e14cuda3std3__45__cpo7crbeginE)
_ZN34_INTERNAL_72fb9482_4_k_cu_8a30b0e14cuda3std3__45__cpo7crbeginE:
	.zero		1
	.type		_ZN34_INTERNAL_72fb9482_4_k_cu_8a30b0e14cuda3std6ranges3__45__cpo4nextE,@object
	.size		_ZN34_INTERNAL_72fb9482_4_k_cu_8a30b0e14cuda3std6ranges3__45__cpo4nextE,(_ZN34_INTERNAL_72fb9482_4_k_cu_8a30b0e14cuda3std6ranges3__45__cpo4swapE - _ZN34_INTERNAL_72fb9482_4_k_cu_8a30b0e14cuda3std6ranges3__45__cpo4nextE)
_ZN34_INTERNAL_72fb9482_4_k_cu_8a30b0e14cuda3std6ranges3__45__cpo4nextE:
	.zero		1
	.type		_ZN34_INTERNAL_72fb9482_4_k_cu_8a30b0e14cuda3std6ranges3__45__cpo4swapE,@object
	.size		_ZN34_INTERNAL_72fb9482_4_k_cu_8a30b0e14cuda3std6ranges3__45__cpo4swapE,(_ZN34_INTERNAL_72fb9482_4_k_cu_8a30b0e16thrust24THRUST_300001_SM_1000_NS8cuda_cub10par_nosyncE - _ZN34_INTERNAL_72fb9482_4_k_cu_8a30b0e14cuda3std6ranges3__45__cpo4swapE)
_ZN34_INTERNAL_72fb9482_4_k_cu_8a30b0e14cuda3std6ranges3__45__cpo4swapE:
	.zero		1
	.type		_ZN34_INTERNAL_72fb9482_4_k_cu_8a30b0e16thrust24THRUST_300001_SM_1000_NS8cuda_cub10par_nosyncE,@object
	.size		_ZN34_INTERNAL_72fb9482_4_k_cu_8a30b0e16thrust24THRUST_300001_SM_1000_NS8cuda_cub10par_nosyncE,(_ZN34_INTERNAL_72fb9482_4_k_cu_8a30b0e16thrust24THRUST_300001_SM_1000_NS12placeholders2_9E - _ZN34_INTERNAL_72fb9482_4_k_cu_8a30b0e16thrust24THRUST_300001_SM_1000_NS8cuda_cub10par_nosyncE)
_ZN34_INTERNAL_72fb9482_4_k_cu_8a30b0e16thrust24THRUST_300001_SM_1000_NS8cuda_cub10par_nosyncE:
	.zero		1
	.type		_ZN34_INTERNAL_72fb9482_4_k_cu_8a30b0e16thrust24THRUST_300001_SM_1000_NS12placeholders2_9E,@object
	.size		_ZN34_INTERNAL_72fb9482_4_k_cu_8a30b0e16thrust24THRUST_300001_SM_1000_NS12placeholders2_9E,(_ZN34_INTERNAL_72fb9482_4_k_cu_8a30b0e14cuda3std3__436_GLOBAL__N__72fb9482_4_k_cu_8a30b0e16ignoreE - _ZN34_INTERNAL_72fb9482_4_k_cu_8a30b0e16thrust24THRUST_300001_SM_1000_NS12placeholders2_9E)
_ZN34_INTERNAL_72fb9482_4_k_cu_8a30b0e16thrust24THRUST_300001_SM_1000_NS12placeholders2_9E:
	.zero		1
	.type		_ZN34_INTERNAL_72fb9482_4_k_cu_8a30b0e14cuda3std3__436_GLOBAL__N__72fb9482_4_k_cu_8a30b0e16ignoreE,@object
	.size		_ZN34_INTERNAL_72fb9482_4_k_cu_8a30b0e14cuda3std3__436_GLOBAL__N__72fb9482_4_k_cu_8a30b0e16ignoreE,(_ZN34_INTERNAL_72fb9482_4_k_cu_8a30b0e14cuda3std6ranges3__45__cpo4dataE - _ZN34_INTERNAL_72fb9482_4_k_cu_8a30b0e14cuda3std3__436_GLOBAL__N__72fb9482_4_k_cu_8a30b0e16ignoreE)
_ZN34_INTERNAL_72fb9482_4_k_cu_8a30b0e14cuda3std3__436_GLOBAL__N__72fb9482_4_k_cu_8a30b0e16ignoreE:
	.zero		1
	.type		_ZN34_INTERNAL_72fb9482_4_k_cu_8a30b0e14cuda3std6ranges3__45__cpo4dataE,@object
	.size		_ZN34_INTERNAL_72fb9482_4_k_cu_8a30b0e14cuda3std6ranges3__45__cpo4dataE,(_ZN34_INTERNAL_72fb9482_4_k_cu_8a30b0e16thrust24THRUST_300001_SM_1000_NS12placeholders2_1E - _ZN34_INTERNAL_72fb9482_4_k_cu_8a30b0e14cuda3std6ranges3__45__cpo4dataE)
_ZN34_INTERNAL_72fb9482_4_k_cu_8a30b0e14cuda3std6ranges3__45__cpo4dataE:
	.zero		1
	.type		_ZN34_INTERNAL_72fb9482_4_k_cu_8a30b0e16thrust24THRUST_300001_SM_1000_NS12placeholders2_1E,@object
	.size		_ZN34_INTERNAL_72fb9482_4_k_cu_8a30b0e16thrust24THRUST_300001_SM_1000_NS12placeholders2_1E,(_ZN34_INTERNAL_72fb9482_4_k_cu_8a30b0e14cuda3std3__45__cpo5beginE - _ZN34_INTERNAL_72fb9482_4_k_cu_8a30b0e16thrust24THRUST_300001_SM_1000_NS12placeholders2_1E)
_ZN34_INTERNAL_72fb9482_4_k_cu_8a30b0e16thrust24THRUST_300001_SM_1000_NS12placeholders2_1E:
	.zero		1
	.type		_ZN34_INTERNAL_72fb9482_4_k_cu_8a30b0e14cuda3std3__45__cpo5beginE,@object
	.size		_ZN34_INTERNAL_72fb9482_4_k_cu_8a30b0e14cuda3std3__45__cpo5beginE,(_ZN34_INTERNAL_72fb9482_4_k_cu_8a30b0e14cuda3std6ranges3__45__cpo5beginE - _ZN34_INTERNAL_72fb9482_4_k_cu_8a30b0e14cuda3std3__45__cpo5beginE)
_ZN34_INTERNAL_72fb9482_4_k_cu_8a30b0e14cuda3std3__45__cpo5beginE:
	.zero		1
	.type		_ZN34_INTERNAL_72fb9482_4_k_cu_8a30b0e14cuda3std6ranges3__45__cpo5beginE,@object
	.size		_ZN34_INTERNAL_72fb9482_4_k_cu_8a30b0e14cuda3std6ranges3__45__cpo5beginE,(_ZN34_INTERNAL_72fb9482_4_k_cu_8a30b0e16thrust24THRUST_300001_SM_1000_NS12placeholders2_5E - _ZN34_INTERNAL_72fb9482_4_k_cu_8a30b0e14cuda3std6ranges3__45__cpo5beginE)
_ZN34_INTERNAL_72fb9482_4_k_cu_8a30b0e14cuda3std6ranges3__45__cpo5beginE:
	.zero		1
	.type		_ZN34_INTERNAL_72fb9482_4_k_cu_8a30b0e16thrust24THRUST_300001_SM_1000_NS12placeholders2_5E,@object
	.size		_ZN34_INTERNAL_72fb9482_4_k_cu_8a30b0e16thrust24THRUST_300001_SM_1000_NS12placeholders2_5E,(_ZN34_INTERNAL_72fb9482_4_k_cu_8a30b0e14cuda3std3__45__cpo6rbeginE - _ZN34_INTERNAL_72fb9482_4_k_cu_8a30b0e16thrust24THRUST_300001_SM_1000_NS12placeholders2_5E)
_ZN34_INTERNAL_72fb9482_4_k_cu_8a30b0e16thrust24THRUST_300001_SM_1000_NS12placeholders2_5E:
	.zero		1
	.type		_ZN34_INTERNAL_72fb9482_4_k_cu_8a30b0e14cuda3std3__45__cpo6rbeginE,@object
	.size		_ZN34_INTERNAL_72fb9482_4_k_cu_8a30b0e14cuda3std3__45__cpo6rbeginE,(_ZN34_INTERNAL_72fb9482_4_k_cu_8a30b0e14cuda3std6ranges3__45__cpo7advanceE - _ZN34_INTERNAL_72fb9482_4_k_cu_8a30b0e14cuda3std3__45__cpo6rbeginE)
_ZN34_INTERNAL_72fb9482_4_k_cu_8a30b0e14cuda3std3__45__cpo6rbeginE:
	.zero		1
	.type		_ZN34_INTERNAL_72fb9482_4_k_cu_8a30b0e14cuda3std6ranges3__45__cpo7advanceE,@object
	.size		_ZN34_INTERNAL_72fb9482_4_k_cu_8a30b0e14cuda3std6ranges3__45__cpo7advanceE,(_ZN34_INTERNAL_72fb9482_4_k_cu_8a30b0e14cuda3std3__47nulloptE - _ZN34_INTERNAL_72fb9482_4_k_cu_8a30b0e14cuda3std6ranges3__45__cpo7advanceE)
_ZN34_INTERNAL_72fb9482_4_k_cu_8a30b0e14cuda3std6ranges3__45__cpo7advanceE:
	.zero		1
	.type		_ZN34_INTERNAL_72fb9482_4_k_cu_8a30b0e14cuda3std3__47nulloptE,@object
	.size		_ZN34_INTERNAL_72fb9482_4_k_cu_8a30b0e14cuda3std3__47nulloptE,(_ZN34_INTERNAL_72fb9482_4_k_cu_8a30b0e14cuda3std6ranges3__45__cpo8distanceE - _ZN34_INTERNAL_72fb9482_4_k_cu_8a30b0e14cuda3std3__47nulloptE)
_ZN34_INTERNAL_72fb9482_4_k_cu_8a30b0e14cuda3std3__47nulloptE:
	.zero		1
	.type		_ZN34_INTERNAL_72fb9482_4_k_cu_8a30b0e14cuda3std6ranges3__45__cpo8distanceE,@object
	.size		_ZN34_INTERNAL_72fb9482_4_k_cu_8a30b0e14cuda3std6ranges3__45__cpo8distanceE,(_ZN34_INTERNAL_72fb9482_4_k_cu_8a30b0e16thrust24THRUST_300001_SM_1000_NS12placeholders3_10E - _ZN34_INTERNAL_72fb9482_4_k_cu_8a30b0e14cuda3std6ranges3__45__cpo8distanceE)
_ZN34_INTERNAL_72fb9482_4_k_cu_8a30b0e14cuda3std6ranges3__45__cpo8distanceE:
	.zero		1
	.type		_ZN34_INTERNAL_72fb9482_4_k_cu_8a30b0e16thrust24THRUST_300001_SM_1000_NS12placeholders3_10E,@object
	.size		_ZN34_INTERNAL_72fb9482_4_k_cu_8a30b0e16thrust24THRUST_300001_SM_1000_NS12placeholders3_10E,(_ZN34_INTERNAL_72fb9482_4_k_cu_8a30b0e14cuda3std3__419piecewise_constructE - _ZN34_INTERNAL_72fb9482_4_k_cu_8a30b0e16thrust24THRUST_300001_SM_1000_NS12placeholders3_10E)
_ZN34_INTERNAL_72fb9482_4_k_cu_8a30b0e16thrust24THRUST_300001_SM_1000_NS12placeholders3_10E:
	.zero		1
	.type		_ZN34_INTERNAL_72fb9482_4_k_cu_8a30b0e14cuda3std3__419piecewise_constructE,@object
	.size		_ZN34_INTERNAL_72fb9482_4_k_cu_8a30b0e14cuda3std3__419piecewise_constructE,(_ZN34_INTERNAL_72fb9482_4_k_cu_8a30b0e14cuda3std6ranges3__45__cpo5cdataE - _ZN34_INTERNAL_72fb9482_4_k_cu_8a30b0e14cuda3std3__419piecewise_constructE)
_ZN34_INTERNAL_72fb9482_4_k_cu_8a30b0e14cuda3std3__419piecewise_constructE:
	.zero		1
	.type		_ZN34_INTERNAL_72fb9482_4_k_cu_8a30b0e14cuda3std6ranges3__45__cpo5cdataE,@object
	.size		_ZN34_INTERNAL_72fb9482_4_k_cu_8a30b0e14cuda3std6ranges3__45__cpo5cdataE,(_ZN34_INTERNAL_72fb9482_4_k_cu_8a30b0e16thrust24THRUST_300001_SM_1000_NS12placeholders2_2E - _ZN34_INTERNAL_72fb9482_4_k_cu_8a30b0e14cuda3std6ranges3__45__cpo5cdataE)
_ZN34_INTERNAL_72fb9482_4_k_cu_8a30b0e14cuda3std6ranges3__45__cpo5cdataE:
	.zero		1
	.type		_ZN34_INTERNAL_72fb9482_4_k_cu_8a30b0e16thrust24THRUST_300001_SM_1000_NS12placeholders2_2E,@object
	.size		_ZN34_INTERNAL_72fb9482_4_k_cu_8a30b0e16thrust24THRUST_300001_SM_1000_NS12placeholders2_2E,(_ZN34_INTERNAL_72fb9482_4_k_cu_8a30b0e14cuda3std3__45__cpo3endE - _ZN34_INTERNAL_72fb9482_4_k_cu_8a30b0e16thrust24THRUST_300001_SM_1000_NS12placeholders2_2E)
_ZN34_INTERNAL_72fb9482_4_k_cu_8a30b0e16thrust24THRUST_300001_SM_1000_NS12placeholders2_2E:
	.zero		1
	.type		_ZN34_INTERNAL_72fb9482_4_k_cu_8a30b0e14cuda3std3__45__cpo3endE,@object
	.size		_ZN34_INTERNAL_72fb9482_4_k_cu_8a30b0e14cuda3std3__45__cpo3endE,(_ZN34_INTERNAL_72fb9482_4_k_cu_8a30b0e14cuda3std6ranges3__45__cpo3endE - _ZN34_INTERNAL_72fb9482_4_k_cu_8a30b0e14cuda3std3__45__cpo3endE)
_ZN34_INTERNAL_72fb9482_4_k_cu_8a30b0e14cuda3std3__45__cpo3endE:
	.zero		1
	.type		_ZN34_INTERNAL_72fb9482_4_k_cu_8a30b0e14cuda3std6ranges3__45__cpo3endE,@object
	.size		_ZN34_INTERNAL_72fb9482_4_k_cu_8a30b0e14cuda3std6ranges3__45__cpo3endE,(_ZN34_INTERNAL_72fb9482_4_k_cu_8a30b0e16thrust24THRUST_300001_SM_1000_NS12placeholders2_6E - _ZN34_INTERNAL_72fb9482_4_k_cu_8a30b0e14cuda3std6ranges3__45__cpo3endE)
_ZN34_INTERNAL_72fb9482_4_k_cu_8a30b0e14cuda3std6ranges3__45__cpo3endE:
	.zero		1
	.type		_ZN34_INTERNAL_72fb9482_4_k_cu_8a30b0e16thrust24THRUST_300001_SM_1000_NS12placeholders2_6E,@object
	.size		_ZN34_INTERNAL_72fb9482_4_k_cu_8a30b0e16thrust24THRUST_300001_SM_1000_NS12placeholders2_6E,(_ZN34_INTERNAL_72fb9482_4_k_cu_8a30b0e14cuda3std3__45__cpo4rendE - _ZN34_INTERNAL_72fb9482_4_k_cu_8a30b0e16thrust24THRUST_300001_SM_1000_NS12placeholders2_6E)
_ZN34_INTERNAL_72fb9482_4_k_cu_8a30b0e16thrust24THRUST_300001_SM_1000_NS12placeholders2_6E:
	.zero		1
	.type		_ZN34_INTERNAL_72fb9482_4_k_cu_8a30b0e14cuda3std3__45__cpo4rendE,@object
	.size		_ZN34_INTERNAL_72fb9482_4_k_cu_8a30b0e14cuda3std3__45__cpo4rendE,(_ZN34_INTERNAL_72fb9482_4_k_cu_8a30b0e14cuda3std6ranges3__45__cpo9iter_swapE - _ZN34_INTERNAL_72fb9482_4_k_cu_8a30b0e14cuda3std3__45__cpo4rendE)
_ZN34_INTERNAL_72fb9482_4_k_cu_8a30b0e14cuda3std3__45__cpo4rendE:
	.zero		1
	.type		_ZN34_INTERNAL_72fb9482_4_k_cu_8a30b0e14cuda3std6ranges3__45__cpo9iter_swapE,@object
	.size		_ZN34_INTERNAL_72fb9482_4_k_cu_8a30b0e14cuda3std6ranges3__45__cpo9iter_swapE,(_ZN34_INTERNAL_72fb9482_4_k_cu_8a30b0e14cuda3std3__48unexpectE - _ZN34_INTERNAL_72fb9482_4_k_cu_8a30b0e14cuda3std6ranges3__45__cpo9iter_swapE)
_ZN34_INTERNAL_72fb9482_4_k_cu_8a30b0e14cuda3std6ranges3__45__cpo9iter_swapE:
	.zero		1
	.type		_ZN34_INTERNAL_72fb9482_4_k_cu_8a30b0e14cuda3std3__48unexpectE,@object
	.size		_ZN34_INTERNAL_72fb9482_4_k_cu_8a30b0e14cuda3std3__48unexpectE,(_ZN34_INTERNAL_72fb9482_4_k_cu_8a30b0e16thrust24THRUST_300001_SM_1000_NS8cuda_cub3parE - _ZN34_INTERNAL_72fb9482_4_k_cu_8a30b0e14cuda3std3__48unexpectE)
_ZN34_INTERNAL_72fb9482_4_k_cu_8a30b0e14cuda3std3__48unexpectE:
	.zero		1
	.type		_ZN34_INTERNAL_72fb9482_4_k_cu_8a30b0e16thrust24THRUST_300001_SM_1000_NS8cuda_cub3parE,@object
	.size		_ZN34_INTERNAL_72fb9482_4_k_cu_8a30b0e16thrust24THRUST_300001_SM_1000_NS8cuda_cub3parE,(_ZN34_INTERNAL_72fb9482_4_k_cu_8a30b0e16thrust24THRUST_300001_SM_1000_NS12placeholders2_4E - _ZN34_INTERNAL_72fb9482_4_k_cu_8a30b0e16thrust24THRUST_300001_SM_1000_NS8cuda_cub3parE)
_ZN34_INTERNAL_72fb9482_4_k_cu_8a30b0e16thrust24THRUST_300001_SM_1000_NS8cuda_cub3parE:
	.zero		1
	.type		_ZN34_INTERNAL_72fb9482_4_k_cu_8a30b0e16thrust24THRUST_300001_SM_1000_NS12placeholders2_4E,@object
	.size		_ZN34_INTERNAL_72fb9482_4_k_cu_8a30b0e16thrust24THRUST_300001_SM_1000_NS12placeholders2_4E,(_ZN34_INTERNAL_72fb9482_4_k_cu_8a30b0e14cuda3std3__45__cpo4cendE - _ZN34_INTERNAL_72fb9482_4_k_cu_8a30b0e16thrust24THRUST_300001_SM_1000_NS12placeholders2_4E)
_ZN34_INTERNAL_72fb9482_4_k_cu_8a30b0e16thrust24THRUST_300001_SM_1000_NS12placeholders2_4E:
	.zero		1
	.type		_ZN34_INTERNAL_72fb9482_4_k_cu_8a30b0e14cuda3std3__45__cpo4cendE,@object
	.size		_ZN34_INTERNAL_72fb9482_4_k_cu_8a30b0e14cuda3std3__45__cpo4cendE,(_ZN34_INTERNAL_72fb9482_4_k_cu_8a30b0e14cuda3std6ranges3__45__cpo4cendE - _ZN34_INTERNAL_72fb9482_4_k_cu_8a30b0e14cuda3std3__45__cpo4cendE)
_ZN34_INTERNAL_72fb9482_4_k_cu_8a30b0e14cuda3std3__45__cpo4cendE:
	.zero		1
	.type		_ZN34_INTERNAL_72fb9482_4_k_cu_8a30b0e14cuda3std6ranges3__45__cpo4cendE,@object
	.size		_ZN34_INTERNAL_72fb9482_4_k_cu_8a30b0e14cuda3std6ranges3__45__cpo4cendE,(_ZN34_INTERNAL_72fb9482_4_k_cu_8a30b0e14cuda3std3__420unreachable_sentinelE - _ZN34_INTERNAL_72fb9482_4_k_cu_8a30b0e14cuda3std6ranges3__45__cpo4cendE)
_ZN34_INTERNAL_72fb9482_4_k_cu_8a30b0e14cuda3std6ranges3__45__cpo4cendE:
	.zero		1
	.type		_ZN34_INTERNAL_72fb9482_4_k_cu_8a30b0e14cuda3std3__420unreachable_sentinelE,@object
	.size		_ZN34_INTERNAL_72fb9482_4_k_cu_8a30b0e14cuda3std3__420unreachable_sentinelE,(_ZN34_INTERNAL_72fb9482_4_k_cu_8a30b0e14cuda3std6ranges3__45__cpo5ssizeE - _ZN34_INTERNAL_72fb9482_4_k_cu_8a30b0e14cuda3std3__420unreachable_sentinelE)
_ZN34_INTERNAL_72fb9482_4_k_cu_8a30b0e14cuda3std3__420unreachable_sentinelE:
	.zero		1
	.type		_ZN34_INTERNAL_72fb9482_4_k_cu_8a30b0e14cuda3std6ranges3__45__cpo5ssizeE,@object
	.size		_ZN34_INTERNAL_72fb9482_4_k_cu_8a30b0e14cuda3std6ranges3__45__cpo5ssizeE,(_ZN34_INTERNAL_72fb9482_4_k_cu_8a30b0e16thrust24THRUST_300001_SM_1000_NS12placeholders2_8E - _ZN34_INTERNAL_72fb9482_4_k_cu_8a30b0e14cuda3std6ranges3__45__cpo5ssizeE)
_ZN34_INTERNAL_72fb9482_4_k_cu_8a30b0e14cuda3std6ranges3__45__cpo5ssizeE:
	.zero		1
	.type		_ZN34_INTERNAL_72fb9482_4_k_cu_8a30b0e16thrust24THRUST_300001_SM_1000_NS12placeholders2_8E,@object
	.size		_ZN34_INTERNAL_72fb9482_4_k_cu_8a30b0e16thrust24THRUST_300001_SM_1000_NS12placeholders2_8E,(_ZN34_INTERNAL_72fb9482_4_k_cu_8a30b0e14cuda3std3__45__cpo5crendE - _ZN34_INTERNAL_72fb9482_4_k_cu_8a30b0e16thrust24THRUST_300001_SM_1000_NS12placeholders2_8E)
_ZN34_INTERNAL_72fb9482_4_k_cu_8a30b0e16thrust24THRUST_300001_SM_1000_NS12placeholders2_8E:
	.zero		1
	.type		_ZN34_INTERNAL_72fb9482_4_k_cu_8a30b0e14cuda3std3__45__cpo5crendE,@object
	.size		_ZN34_INTERNAL_72fb9482_4_k_cu_8a30b0e14cuda3std3__45__cpo5crendE,(_ZN34_INTERNAL_72fb9482_4_k_cu_8a30b0e14cuda3std6ranges3__45__cpo4prevE - _ZN34_INTERNAL_72fb9482_4_k_cu_8a30b0e14cuda3std3__45__cpo5crendE)
_ZN34_INTERNAL_72fb9482_4_k_cu_8a30b0e14cuda3std3__45__cpo5crendE:
	.zero		1
	.type		_ZN34_INTERNAL_72fb9482_4_k_cu_8a30b0e14cuda3std6ranges3__45__cpo4prevE,@object
	.size		_ZN34_INTERNAL_72fb9482_4_k_cu_8a30b0e14cuda3std6ranges3__45__cpo4prevE,(_ZN34_INTERNAL_72fb9482_4_k_cu_8a30b0e14cuda3std6ranges3__45__cpo9iter_moveE - _ZN34_INTERNAL_72fb9482_4_k_cu_8a30b0e14cuda3std6ranges3__45__cpo4prevE)
_ZN34_INTERNAL_72fb9482_4_k_cu_8a30b0e14cuda3std6ranges3__45__cpo4prevE:
	.zero		1
	.type		_ZN34_INTERNAL_72fb9482_4_k_cu_8a30b0e14cuda3std6ranges3__45__cpo9iter_moveE,@object
	.size		_ZN34_INTERNAL_72fb9482_4_k_cu_8a30b0e14cuda3std6ranges3__45__cpo9iter_moveE,(_ZN34_INTERNAL_72fb9482_4_k_cu_8a30b0e16thrust24THRUST_300001_SM_1000_NS6system6detail10sequential3seqE - _ZN34_INTERNAL_72fb9482_4_k_cu_8a30b0e14cuda3std6ranges3__45__cpo9iter_moveE)
_ZN34_INTERNAL_72fb9482_4_k_cu_8a30b0e14cuda3std6ranges3__45__cpo9iter_moveE:
	.zero		1
	.type		_ZN34_INTERNAL_72fb9482_4_k_cu_8a30b0e16thrust24THRUST_300001_SM_1000_NS6system6detail10sequential3seqE,@object
	.size		_ZN34_INTERNAL_72fb9482_4_k_cu_8a30b0e16thrust24THRUST_300001_SM_1000_NS6system6detail10sequential3seqE,(.L_31 - _ZN34_INTERNAL_72fb9482_4_k_cu_8a30b0e16thrust24THRUST_300001_SM_1000_NS6system6detail10sequential3seqE)
_ZN34_INTERNAL_72fb9482_4_k_cu_8a30b0e16thrust24THRUST_300001_SM_1000_NS6system6detail10sequential3seqE:
	.zero		1
.L_31:


//--------------------- .nv.constant0._ZN3cub18CUB_300001_SM_10006detail11EmptyKernelIvEEvv --------------------------
	.section	.nv.constant0._ZN3cub18CUB_300001_SM_10006detail11EmptyKernelIvEEvv,"a",@progbits
	.sectionflags	@""
	.align	4
.nv.constant0._ZN3cub18CUB_300001_SM_10006detail11EmptyKernelIvEEvv:
	.zero		896


//--------------------- .nv.constant0._Z15mutate_parallelPfii --------------------------
	.section	.nv.constant0._Z15mutate_parallelPfii,"a",@progbits
	.sectionflags	@""
	.align	4
.nv.constant0._Z15mutate_parallelPfii:
	.zero		912


//--------------------- .nv.constant0._Z18crossover_parallelPfiii --------------------------
	.section	.nv.constant0._Z18crossover_parallelPfiii,"a",@progbits
	.sectionflags	@""
	.align	4
.nv.constant0._Z18crossover_parallelPfiii:
	.zero		916


//--------------------- .nv.constant0._Z18selection_parallelPfS_Piii --------------------------
	.section	.nv.constant0._Z18selection_parallelPfS_Piii,"a",@progbits
	.sectionflags	@""
	.align	4
.nv.constant0._Z18selection_parallelPfS_Piii:
	.zero		928


//--------------------- .nv.constant0._Z13createGenomesPf --------------------------
	.section	.nv.constant0._Z13createGenomesPf,"a",@progbits
	.sectionflags	@""
	.align	4
.nv.constant0._Z13createGenomesPf:
	.zero		904


//--------------------- SYMBOLS --------------------------

	.type		.nv.reservedSmem.offset0,@object
	.size		.nv.reservedSmem.offset0,0x4
